//
// Generated by NVIDIA NVVM Compiler
//
// Compiler Build ID: CL-36424714
// Cuda compilation tools, release 13.0, V13.0.88
// Based on NVVM 20.0.0
//

.version 9.0
.target sm_100
.address_size 64

	// .globl	_Z14MC_Integratev1PfiiS_P17curandStateXORWOWli
.global .align 4 .b8 precalc_xorwow_matrix[102400];
.global .align 4 .b8 precalc_xorwow_offset_matrix[102400];
.global .align 4 .b8 mrg32k3aM1[2304];
.global .align 4 .b8 mrg32k3aM2[2304];
.global .align 4 .b8 mrg32k3aM1SubSeq[2016];
.global .align 4 .b8 mrg32k3aM2SubSeq[2016];
.global .align 4 .b8 mrg32k3aM1Seq[2304];
.global .align 4 .b8 mrg32k3aM2Seq[2304];
.const .align 8 .b8 __cr_lgamma_table[72];
.extern .shared .align 16 .b8 shared_mem[];

.visible .entry _Z14MC_Integratev1PfiiS_P17curandStateXORWOWli(
	.param .u64 .ptr .align 1 _Z14MC_Integratev1PfiiS_P17curandStateXORWOWli_param_0,
	.param .u32 _Z14MC_Integratev1PfiiS_P17curandStateXORWOWli_param_1,
	.param .u32 _Z14MC_Integratev1PfiiS_P17curandStateXORWOWli_param_2,
	.param .u64 .ptr .align 1 _Z14MC_Integratev1PfiiS_P17curandStateXORWOWli_param_3,
	.param .u64 .ptr .align 1 _Z14MC_Integratev1PfiiS_P17curandStateXORWOWli_param_4,
	.param .u64 _Z14MC_Integratev1PfiiS_P17curandStateXORWOWli_param_5,
	.param .u32 _Z14MC_Integratev1PfiiS_P17curandStateXORWOWli_param_6
)
{
	.local .align 8 .b8 	__local_depot0[40];
	.reg .b64 	%SP;
	.reg .b64 	%SPL;
	.reg .pred 	%p<134>;
	.reg .b32 	%r<815>;
	.reg .b32 	%f<403>;
	.reg .b64 	%rd<179>;

	mov.u64 	%SPL, __local_depot0;
	ld.param.u64 	%rd25, [_Z14MC_Integratev1PfiiS_P17curandStateXORWOWli_param_0];
	ld.param.u32 	%r366, [_Z14MC_Integratev1PfiiS_P17curandStateXORWOWli_param_1];
	ld.param.u32 	%r367, [_Z14MC_Integratev1PfiiS_P17curandStateXORWOWli_param_2];
	ld.param.u64 	%rd26, [_Z14MC_Integratev1PfiiS_P17curandStateXORWOWli_param_4];
	ld.param.u64 	%rd27, [_Z14MC_Integratev1PfiiS_P17curandStateXORWOWli_param_5];
	ld.param.u32 	%r368, [_Z14MC_Integratev1PfiiS_P17curandStateXORWOWli_param_6];
	cvta.to.global.u64 	%rd1, %rd25;
	cvta.to.global.u64 	%rd28, %rd26;
	add.u64 	%rd2, %SPL, 0;
	mov.u32 	%r369, %ctaid.x;
	mov.u32 	%r370, %ntid.x;
	mov.u32 	%r371, %tid.x;
	mad.lo.s32 	%r372, %r369, %r370, %r371;
	cvt.s64.s32 	%rd176, %r372;
	mul.wide.s32 	%rd30, %r372, 48;
	add.s64 	%rd4, %rd28, %rd30;
	cvt.u32.u64 	%r373, %rd27;
	xor.b32  	%r374, %r373, -1429050551;
	mul.lo.s32 	%r375, %r374, 1099087573;
	{ .reg .b32 tmp; mov.b64 {tmp, %r376}, %rd27; }
	xor.b32  	%r377, %r376, -136515619;
	mul.lo.s32 	%r378, %r377, -1703105765;
	add.s32 	%r379, %r375, %r378;
	add.s32 	%r805, %r379, 6615241;
	add.s32 	%r649, %r375, 123456789;
	st.global.v2.u32 	[%rd4], {%r805, %r649};
	xor.b32  	%r648, %r375, 362436069;
	add.s32 	%r647, %r378, 521288629;
	st.global.v2.u32 	[%rd4+8], {%r648, %r647};
	xor.b32  	%r646, %r378, 88675123;
	add.s32 	%r645, %r375, 5783321;
	st.global.v2.u32 	[%rd4+16], {%r646, %r645};
	setp.eq.s32 	%p2, %r372, 0;
	@%p2 bra 	$L__BB0_42;
	mov.b32 	%r631, 0;
$L__BB0_2:
	and.b64  	%rd6, %rd176, 3;
	setp.eq.s64 	%p3, %rd6, 0;
	@%p3 bra 	$L__BB0_41;
	mul.wide.u32 	%rd31, %r631, 3200;
	mov.u64 	%rd32, precalc_xorwow_matrix;
	add.s64 	%rd7, %rd32, %rd31;
	cvt.u32.u64 	%r13, %rd6;
	mov.b32 	%r632, 0;
$L__BB0_4:
	mov.b32 	%r645, 0;
	mov.u32 	%r646, %r645;
	mov.u32 	%r647, %r645;
	mov.u32 	%r648, %r645;
	mov.u32 	%r649, %r645;
	mov.u32 	%r638, %r645;
$L__BB0_5:
	mul.wide.u32 	%rd33, %r638, 4;
	add.s64 	%rd34, %rd4, %rd33;
	ld.global.u32 	%r21, [%rd34+4];
	shl.b32 	%r22, %r638, 5;
	mov.b32 	%r644, 0;
$L__BB0_6:
	.pragma "nounroll";
	shr.u32 	%r384, %r21, %r644;
	and.b32  	%r385, %r384, 1;
	setp.eq.b32 	%p4, %r385, 1;
	not.pred 	%p5, %p4;
	add.s32 	%r386, %r22, %r644;
	mul.lo.s32 	%r387, %r386, 5;
	mul.wide.u32 	%rd35, %r387, 4;
	add.s64 	%rd8, %rd7, %rd35;
	@%p5 bra 	$L__BB0_8;
	ld.global.u32 	%r388, [%rd8];
	xor.b32  	%r649, %r649, %r388;
	ld.global.u32 	%r389, [%rd8+4];
	xor.b32  	%r648, %r648, %r389;
	ld.global.u32 	%r390, [%rd8+8];
	xor.b32  	%r647, %r647, %r390;
	ld.global.u32 	%r391, [%rd8+12];
	xor.b32  	%r646, %r646, %r391;
	ld.global.u32 	%r392, [%rd8+16];
	xor.b32  	%r645, %r645, %r392;
$L__BB0_8:
	and.b32  	%r394, %r384, 2;
	setp.eq.s32 	%p6, %r394, 0;
	@%p6 bra 	$L__BB0_10;
	ld.global.u32 	%r395, [%rd8+20];
	xor.b32  	%r649, %r649, %r395;
	ld.global.u32 	%r396, [%rd8+24];
	xor.b32  	%r648, %r648, %r396;
	ld.global.u32 	%r397, [%rd8+28];
	xor.b32  	%r647, %r647, %r397;
	ld.global.u32 	%r398, [%rd8+32];
	xor.b32  	%r646, %r646, %r398;
	ld.global.u32 	%r399, [%rd8+36];
	xor.b32  	%r645, %r645, %r399;
$L__BB0_10:
	and.b32  	%r401, %r384, 4;
	setp.eq.s32 	%p7, %r401, 0;
	@%p7 bra 	$L__BB0_12;
	ld.global.u32 	%r402, [%rd8+40];
	xor.b32  	%r649, %r649, %r402;
	ld.global.u32 	%r403, [%rd8+44];
	xor.b32  	%r648, %r648, %r403;
	ld.global.u32 	%r404, [%rd8+48];
	xor.b32  	%r647, %r647, %r404;
	ld.global.u32 	%r405, [%rd8+52];
	xor.b32  	%r646, %r646, %r405;
	ld.global.u32 	%r406, [%rd8+56];
	xor.b32  	%r645, %r645, %r406;
$L__BB0_12:
	and.b32  	%r408, %r384, 8;
	setp.eq.s32 	%p8, %r408, 0;
	@%p8 bra 	$L__BB0_14;
	ld.global.u32 	%r409, [%rd8+60];
	xor.b32  	%r649, %r649, %r409;
	ld.global.u32 	%r410, [%rd8+64];
	xor.b32  	%r648, %r648, %r410;
	ld.global.u32 	%r411, [%rd8+68];
	xor.b32  	%r647, %r647, %r411;
	ld.global.u32 	%r412, [%rd8+72];
	xor.b32  	%r646, %r646, %r412;
	ld.global.u32 	%r413, [%rd8+76];
	xor.b32  	%r645, %r645, %r413;
$L__BB0_14:
	and.b32  	%r415, %r384, 16;
	setp.eq.s32 	%p9, %r415, 0;
	@%p9 bra 	$L__BB0_16;
	ld.global.u32 	%r416, [%rd8+80];
	xor.b32  	%r649, %r649, %r416;
	ld.global.u32 	%r417, [%rd8+84];
	xor.b32  	%r648, %r648, %r417;
	ld.global.u32 	%r418, [%rd8+88];
	xor.b32  	%r647, %r647, %r418;
	ld.global.u32 	%r419, [%rd8+92];
	xor.b32  	%r646, %r646, %r419;
	ld.global.u32 	%r420, [%rd8+96];
	xor.b32  	%r645, %r645, %r420;
$L__BB0_16:
	and.b32  	%r422, %r384, 32;
	setp.eq.s32 	%p10, %r422, 0;
	@%p10 bra 	$L__BB0_18;
	ld.global.u32 	%r423, [%rd8+100];
	xor.b32  	%r649, %r649, %r423;
	ld.global.u32 	%r424, [%rd8+104];
	xor.b32  	%r648, %r648, %r424;
	ld.global.u32 	%r425, [%rd8+108];
	xor.b32  	%r647, %r647, %r425;
	ld.global.u32 	%r426, [%rd8+112];
	xor.b32  	%r646, %r646, %r426;
	ld.global.u32 	%r427, [%rd8+116];
	xor.b32  	%r645, %r645, %r427;
$L__BB0_18:
	and.b32  	%r429, %r384, 64;
	setp.eq.s32 	%p11, %r429, 0;
	@%p11 bra 	$L__BB0_20;
	ld.global.u32 	%r430, [%rd8+120];
	xor.b32  	%r649, %r649, %r430;
	ld.global.u32 	%r431, [%rd8+124];
	xor.b32  	%r648, %r648, %r431;
	ld.global.u32 	%r432, [%rd8+128];
	xor.b32  	%r647, %r647, %r432;
	ld.global.u32 	%r433, [%rd8+132];
	xor.b32  	%r646, %r646, %r433;
	ld.global.u32 	%r434, [%rd8+136];
	xor.b32  	%r645, %r645, %r434;
$L__BB0_20:
	and.b32  	%r436, %r384, 128;
	setp.eq.s32 	%p12, %r436, 0;
	@%p12 bra 	$L__BB0_22;
	ld.global.u32 	%r437, [%rd8+140];
	xor.b32  	%r649, %r649, %r437;
	ld.global.u32 	%r438, [%rd8+144];
	xor.b32  	%r648, %r648, %r438;
	ld.global.u32 	%r439, [%rd8+148];
	xor.b32  	%r647, %r647, %r439;
	ld.global.u32 	%r440, [%rd8+152];
	xor.b32  	%r646, %r646, %r440;
	ld.global.u32 	%r441, [%rd8+156];
	xor.b32  	%r645, %r645, %r441;
$L__BB0_22:
	and.b32  	%r443, %r384, 256;
	setp.eq.s32 	%p13, %r443, 0;
	@%p13 bra 	$L__BB0_24;
	ld.global.u32 	%r444, [%rd8+160];
	xor.b32  	%r649, %r649, %r444;
	ld.global.u32 	%r445, [%rd8+164];
	xor.b32  	%r648, %r648, %r445;
	ld.global.u32 	%r446, [%rd8+168];
	xor.b32  	%r647, %r647, %r446;
	ld.global.u32 	%r447, [%rd8+172];
	xor.b32  	%r646, %r646, %r447;
	ld.global.u32 	%r448, [%rd8+176];
	xor.b32  	%r645, %r645, %r448;
$L__BB0_24:
	and.b32  	%r450, %r384, 512;
	setp.eq.s32 	%p14, %r450, 0;
	@%p14 bra 	$L__BB0_26;
	ld.global.u32 	%r451, [%rd8+180];
	xor.b32  	%r649, %r649, %r451;
	ld.global.u32 	%r452, [%rd8+184];
	xor.b32  	%r648, %r648, %r452;
	ld.global.u32 	%r453, [%rd8+188];
	xor.b32  	%r647, %r647, %r453;
	ld.global.u32 	%r454, [%rd8+192];
	xor.b32  	%r646, %r646, %r454;
	ld.global.u32 	%r455, [%rd8+196];
	xor.b32  	%r645, %r645, %r455;
$L__BB0_26:
	and.b32  	%r457, %r384, 1024;
	setp.eq.s32 	%p15, %r457, 0;
	@%p15 bra 	$L__BB0_28;
	ld.global.u32 	%r458, [%rd8+200];
	xor.b32  	%r649, %r649, %r458;
	ld.global.u32 	%r459, [%rd8+204];
	xor.b32  	%r648, %r648, %r459;
	ld.global.u32 	%r460, [%rd8+208];
	xor.b32  	%r647, %r647, %r460;
	ld.global.u32 	%r461, [%rd8+212];
	xor.b32  	%r646, %r646, %r461;
	ld.global.u32 	%r462, [%rd8+216];
	xor.b32  	%r645, %r645, %r462;
$L__BB0_28:
	and.b32  	%r464, %r384, 2048;
	setp.eq.s32 	%p16, %r464, 0;
	@%p16 bra 	$L__BB0_30;
	ld.global.u32 	%r465, [%rd8+220];
	xor.b32  	%r649, %r649, %r465;
	ld.global.u32 	%r466, [%rd8+224];
	xor.b32  	%r648, %r648, %r466;
	ld.global.u32 	%r467, [%rd8+228];
	xor.b32  	%r647, %r647, %r467;
	ld.global.u32 	%r468, [%rd8+232];
	xor.b32  	%r646, %r646, %r468;
	ld.global.u32 	%r469, [%rd8+236];
	xor.b32  	%r645, %r645, %r469;
$L__BB0_30:
	and.b32  	%r471, %r384, 4096;
	setp.eq.s32 	%p17, %r471, 0;
	@%p17 bra 	$L__BB0_32;
	ld.global.u32 	%r472, [%rd8+240];
	xor.b32  	%r649, %r649, %r472;
	ld.global.u32 	%r473, [%rd8+244];
	xor.b32  	%r648, %r648, %r473;
	ld.global.u32 	%r474, [%rd8+248];
	xor.b32  	%r647, %r647, %r474;
	ld.global.u32 	%r475, [%rd8+252];
	xor.b32  	%r646, %r646, %r475;
	ld.global.u32 	%r476, [%rd8+256];
	xor.b32  	%r645, %r645, %r476;
$L__BB0_32:
	and.b32  	%r478, %r384, 8192;
	setp.eq.s32 	%p18, %r478, 0;
	@%p18 bra 	$L__BB0_34;
	ld.global.u32 	%r479, [%rd8+260];
	xor.b32  	%r649, %r649, %r479;
	ld.global.u32 	%r480, [%rd8+264];
	xor.b32  	%r648, %r648, %r480;
	ld.global.u32 	%r481, [%rd8+268];
	xor.b32  	%r647, %r647, %r481;
	ld.global.u32 	%r482, [%rd8+272];
	xor.b32  	%r646, %r646, %r482;
	ld.global.u32 	%r483, [%rd8+276];
	xor.b32  	%r645, %r645, %r483;
$L__BB0_34:
	and.b32  	%r485, %r384, 16384;
	setp.eq.s32 	%p19, %r485, 0;
	@%p19 bra 	$L__BB0_36;
	ld.global.u32 	%r486, [%rd8+280];
	xor.b32  	%r649, %r649, %r486;
	ld.global.u32 	%r487, [%rd8+284];
	xor.b32  	%r648, %r648, %r487;
	ld.global.u32 	%r488, [%rd8+288];
	xor.b32  	%r647, %r647, %r488;
	ld.global.u32 	%r489, [%rd8+292];
	xor.b32  	%r646, %r646, %r489;
	ld.global.u32 	%r490, [%rd8+296];
	xor.b32  	%r645, %r645, %r490;
$L__BB0_36:
	and.b32  	%r492, %r384, 32768;
	setp.eq.s32 	%p20, %r492, 0;
	@%p20 bra 	$L__BB0_38;
	ld.global.u32 	%r493, [%rd8+300];
	xor.b32  	%r649, %r649, %r493;
	ld.global.u32 	%r494, [%rd8+304];
	xor.b32  	%r648, %r648, %r494;
	ld.global.u32 	%r495, [%rd8+308];
	xor.b32  	%r647, %r647, %r495;
	ld.global.u32 	%r496, [%rd8+312];
	xor.b32  	%r646, %r646, %r496;
	ld.global.u32 	%r497, [%rd8+316];
	xor.b32  	%r645, %r645, %r497;
$L__BB0_38:
	add.s32 	%r644, %r644, 16;
	setp.ne.s32 	%p21, %r644, 32;
	@%p21 bra 	$L__BB0_6;
	mad.lo.s32 	%r498, %r638, -31, %r22;
	add.s32 	%r638, %r498, 1;
	setp.ne.s32 	%p22, %r638, 5;
	@%p22 bra 	$L__BB0_5;
	st.global.u32 	[%rd4+4], %r649;
	st.global.u32 	[%rd4+8], %r648;
	st.global.u32 	[%rd4+12], %r647;
	st.global.u32 	[%rd4+16], %r646;
	st.global.u32 	[%rd4+20], %r645;
	add.s32 	%r632, %r632, 1;
	setp.lt.u32 	%p23, %r632, %r13;
	@%p23 bra 	$L__BB0_4;
$L__BB0_41:
	shr.u64 	%rd9, %rd176, 2;
	add.s32 	%r631, %r631, 1;
	setp.gt.u64 	%p24, %rd176, 3;
	mov.u64 	%rd176, %rd9;
	@%p24 bra 	$L__BB0_2;
$L__BB0_42:
	mov.b32 	%r499, 0;
	st.global.v2.u32 	[%rd4+24], {%r499, %r499};
	st.global.u32 	[%rd4+32], %r499;
	mov.b64 	%rd36, 0;
	st.global.u64 	[%rd4+40], %rd36;
	setp.lt.s32 	%p25, %r368, 1;
	mov.f32 	%f389, 0f00000000;
	@%p25 bra 	$L__BB0_141;
	setp.lt.s32 	%p26, %r366, 2;
	@%p26 bra 	$L__BB0_112;
	setp.lt.s32 	%p47, %r367, 1;
	@%p47 bra 	$L__BB0_101;
	and.b32  	%r203, %r367, 15;
	and.b32  	%r204, %r367, 7;
	and.b32  	%r205, %r367, 2147483632;
	and.b32  	%r206, %r367, 3;
	and.b32  	%r207, %r367, 1;
	and.b32  	%r208, %r367, 2147483646;
	neg.s32 	%r209, %r205;
	shl.b32 	%r560, %r366, 1;
	mul.wide.u32 	%rd87, %r560, 4;
	add.s64 	%rd10, %rd1, %rd87;
	shl.b32 	%r210, %r366, 4;
	mul.lo.s32 	%r211, %r366, 17;
	mul.lo.s32 	%r212, %r366, 15;
	mul.lo.s32 	%r213, %r366, 14;
	mul.lo.s32 	%r214, %r366, 13;
	mul.lo.s32 	%r215, %r366, 12;
	mul.lo.s32 	%r216, %r366, 3;
	shl.b32 	%r217, %r366, 3;
	mul.lo.s32 	%r218, %r366, 9;
	mul.lo.s32 	%r219, %r366, 10;
	mul.lo.s32 	%r220, %r366, 11;
	mov.f32 	%f389, 0f00000000;
	mov.b32 	%r741, 0;
$L__BB0_46:
	mov.u32 	%r770, %r649;
	setp.lt.u32 	%p54, %r367, 16;
	mov.b32 	%r759, 0;
	@%p54 bra 	$L__BB0_49;
	mul.lo.s32 	%r747, %r366, 6;
	mul.lo.s32 	%r746, %r366, 7;
	mul.lo.s32 	%r748, %r366, 5;
	shl.b32 	%r749, %r366, 2;
	add.s64 	%rd177, %rd2, 32;
	mov.u32 	%r742, %r220;
	mov.u32 	%r743, %r219;
	mov.u32 	%r744, %r218;
	mov.u32 	%r745, %r217;
	mov.u32 	%r750, %r216;
	mov.u32 	%r751, %r215;
	mov.u32 	%r752, %r214;
	mov.u32 	%r753, %r213;
	mov.u32 	%r754, %r212;
	mov.u32 	%r755, %r210;
	mov.u32 	%r756, %r211;
	mov.u64 	%rd178, %rd10;
	mov.u32 	%r757, %r209;
$L__BB0_48:
	.pragma "nounroll";
	ld.global.f32 	%f158, [%rd178];
	mul.wide.u32 	%rd88, %r750, 4;
	add.s64 	%rd89, %rd1, %rd88;
	ld.global.f32 	%f159, [%rd89];
	st.local.v2.f32 	[%rd177+-32], {%f158, %f159};
	mul.wide.u32 	%rd90, %r749, 4;
	add.s64 	%rd91, %rd1, %rd90;
	ld.global.f32 	%f160, [%rd91];
	mul.wide.u32 	%rd92, %r748, 4;
	add.s64 	%rd93, %rd1, %rd92;
	ld.global.f32 	%f161, [%rd93];
	st.local.v2.f32 	[%rd177+-24], {%f160, %f161};
	mul.wide.u32 	%rd94, %r747, 4;
	add.s64 	%rd95, %rd1, %rd94;
	ld.global.f32 	%f162, [%rd95];
	mul.wide.u32 	%rd96, %r746, 4;
	add.s64 	%rd97, %rd1, %rd96;
	ld.global.f32 	%f163, [%rd97];
	st.local.v2.f32 	[%rd177+-16], {%f162, %f163};
	mul.wide.u32 	%rd98, %r745, 4;
	add.s64 	%rd99, %rd1, %rd98;
	ld.global.f32 	%f164, [%rd99];
	mul.wide.u32 	%rd100, %r744, 4;
	add.s64 	%rd101, %rd1, %rd100;
	ld.global.f32 	%f165, [%rd101];
	st.local.v2.f32 	[%rd177+-8], {%f164, %f165};
	mul.wide.u32 	%rd102, %r743, 4;
	add.s64 	%rd103, %rd1, %rd102;
	ld.global.f32 	%f166, [%rd103];
	mul.wide.u32 	%rd104, %r742, 4;
	add.s64 	%rd105, %rd1, %rd104;
	ld.global.f32 	%f167, [%rd105];
	st.local.v2.f32 	[%rd177], {%f166, %f167};
	mul.wide.u32 	%rd106, %r751, 4;
	add.s64 	%rd107, %rd1, %rd106;
	ld.global.f32 	%f168, [%rd107];
	mul.wide.u32 	%rd108, %r752, 4;
	add.s64 	%rd109, %rd1, %rd108;
	ld.global.f32 	%f169, [%rd109];
	st.local.v2.f32 	[%rd177+8], {%f168, %f169};
	mul.wide.u32 	%rd110, %r753, 4;
	add.s64 	%rd111, %rd1, %rd110;
	ld.global.f32 	%f170, [%rd111];
	mul.wide.u32 	%rd112, %r754, 4;
	add.s64 	%rd113, %rd1, %rd112;
	ld.global.f32 	%f171, [%rd113];
	st.local.v2.f32 	[%rd177+16], {%f170, %f171};
	mul.wide.u32 	%rd114, %r755, 4;
	add.s64 	%rd115, %rd1, %rd114;
	ld.global.f32 	%f172, [%rd115];
	mul.wide.u32 	%rd116, %r756, 4;
	add.s64 	%rd117, %rd1, %rd116;
	ld.global.f32 	%f173, [%rd117];
	st.local.v2.f32 	[%rd177+24], {%f172, %f173};
	add.s32 	%r757, %r757, 16;
	mul.wide.u32 	%rd118, %r210, 4;
	add.s64 	%rd178, %rd178, %rd118;
	add.s32 	%r756, %r756, %r210;
	add.s32 	%r755, %r755, %r210;
	add.s32 	%r754, %r754, %r210;
	add.s32 	%r753, %r753, %r210;
	add.s32 	%r752, %r752, %r210;
	add.s32 	%r751, %r751, %r210;
	add.s64 	%rd177, %rd177, 64;
	add.s32 	%r750, %r750, %r210;
	add.s32 	%r749, %r749, %r210;
	add.s32 	%r748, %r748, %r210;
	add.s32 	%r747, %r747, %r210;
	add.s32 	%r746, %r746, %r210;
	add.s32 	%r745, %r745, %r210;
	add.s32 	%r744, %r744, %r210;
	add.s32 	%r743, %r743, %r210;
	add.s32 	%r742, %r742, %r210;
	setp.ne.s32 	%p55, %r757, 0;
	mov.u32 	%r759, %r205;
	@%p55 bra 	$L__BB0_48;
$L__BB0_49:
	setp.eq.s32 	%p56, %r203, 0;
	@%p56 bra 	$L__BB0_59;
	add.s32 	%r562, %r203, -1;
	setp.lt.u32 	%p57, %r562, 7;
	@%p57 bra 	$L__BB0_52;
	add.s32 	%r563, %r759, 2;
	mul.lo.s32 	%r564, %r563, %r366;
	mul.wide.u32 	%rd119, %r564, 4;
	add.s64 	%rd120, %rd1, %rd119;
	ld.global.f32 	%f174, [%rd120];
	mul.wide.u32 	%rd121, %r759, 4;
	add.s64 	%rd122, %rd2, %rd121;
	st.local.f32 	[%rd122], %f174;
	add.s32 	%r565, %r564, %r366;
	mul.wide.u32 	%rd123, %r565, 4;
	add.s64 	%rd124, %rd1, %rd123;
	ld.global.f32 	%f175, [%rd124];
	st.local.f32 	[%rd122+4], %f175;
	add.s32 	%r566, %r565, %r366;
	mul.wide.u32 	%rd125, %r566, 4;
	add.s64 	%rd126, %rd1, %rd125;
	ld.global.f32 	%f176, [%rd126];
	st.local.f32 	[%rd122+8], %f176;
	add.s32 	%r567, %r566, %r366;
	mul.wide.u32 	%rd127, %r567, 4;
	add.s64 	%rd128, %rd1, %rd127;
	ld.global.f32 	%f177, [%rd128];
	st.local.f32 	[%rd122+12], %f177;
	add.s32 	%r568, %r567, %r366;
	mul.wide.u32 	%rd129, %r568, 4;
	add.s64 	%rd130, %rd1, %rd129;
	ld.global.f32 	%f178, [%rd130];
	st.local.f32 	[%rd122+16], %f178;
	add.s32 	%r569, %r568, %r366;
	mul.wide.u32 	%rd131, %r569, 4;
	add.s64 	%rd132, %rd1, %rd131;
	ld.global.f32 	%f179, [%rd132];
	st.local.f32 	[%rd122+20], %f179;
	add.s32 	%r759, %r759, 8;
	add.s32 	%r570, %r569, %r366;
	mul.wide.u32 	%rd133, %r570, 4;
	add.s64 	%rd134, %rd1, %rd133;
	ld.global.f32 	%f180, [%rd134];
	st.local.f32 	[%rd122+24], %f180;
	add.s32 	%r571, %r570, %r366;
	mul.wide.u32 	%rd135, %r571, 4;
	add.s64 	%rd136, %rd1, %rd135;
	ld.global.f32 	%f181, [%rd136];
	st.local.f32 	[%rd122+28], %f181;
$L__BB0_52:
	setp.eq.s32 	%p58, %r204, 0;
	@%p58 bra 	$L__BB0_59;
	add.s32 	%r572, %r204, -1;
	setp.lt.u32 	%p59, %r572, 3;
	@%p59 bra 	$L__BB0_55;
	add.s32 	%r573, %r759, 2;
	mul.lo.s32 	%r574, %r573, %r366;
	mul.wide.u32 	%rd137, %r574, 4;
	add.s64 	%rd138, %rd1, %rd137;
	ld.global.f32 	%f182, [%rd138];
	mul.wide.u32 	%rd139, %r759, 4;
	add.s64 	%rd140, %rd2, %rd139;
	st.local.f32 	[%rd140], %f182;
	add.s32 	%r575, %r574, %r366;
	mul.wide.u32 	%rd141, %r575, 4;
	add.s64 	%rd142, %rd1, %rd141;
	ld.global.f32 	%f183, [%rd142];
	st.local.f32 	[%rd140+4], %f183;
	add.s32 	%r759, %r759, 4;
	add.s32 	%r576, %r575, %r366;
	mul.wide.u32 	%rd143, %r576, 4;
	add.s64 	%rd144, %rd1, %rd143;
	ld.global.f32 	%f184, [%rd144];
	st.local.f32 	[%rd140+8], %f184;
	add.s32 	%r577, %r576, %r366;
	mul.wide.u32 	%rd145, %r577, 4;
	add.s64 	%rd146, %rd1, %rd145;
	ld.global.f32 	%f185, [%rd146];
	st.local.f32 	[%rd140+12], %f185;
$L__BB0_55:
	setp.eq.s32 	%p60, %r206, 0;
	@%p60 bra 	$L__BB0_59;
	setp.eq.s32 	%p61, %r206, 1;
	add.s32 	%r578, %r759, 2;
	mul.lo.s32 	%r269, %r578, %r366;
	mul.wide.u32 	%rd147, %r269, 4;
	add.s64 	%rd148, %rd1, %rd147;
	ld.global.f32 	%f186, [%rd148];
	mul.wide.u32 	%rd149, %r759, 4;
	add.s64 	%rd16, %rd2, %rd149;
	st.local.f32 	[%rd16], %f186;
	@%p61 bra 	$L__BB0_59;
	setp.eq.s32 	%p62, %r206, 2;
	add.s32 	%r270, %r269, %r366;
	mul.wide.u32 	%rd150, %r270, 4;
	add.s64 	%rd151, %rd1, %rd150;
	ld.global.f32 	%f187, [%rd151];
	st.local.f32 	[%rd16+4], %f187;
	@%p62 bra 	$L__BB0_59;
	add.s32 	%r579, %r270, %r366;
	mul.wide.u32 	%rd152, %r579, 4;
	add.s64 	%rd153, %rd1, %rd152;
	ld.global.f32 	%f188, [%rd153];
	st.local.f32 	[%rd16+8], %f188;
$L__BB0_59:
	mov.b32 	%r771, 1;
$L__BB0_60:
	mov.u32 	%r649, %r648;
	mov.u32 	%r648, %r647;
	mov.u32 	%r647, %r646;
	mov.u32 	%r646, %r645;
	setp.eq.s32 	%p63, %r367, 1;
	shr.u32 	%r582, %r770, 2;
	xor.b32  	%r583, %r582, %r770;
	st.global.v2.u32 	[%rd4+8], {%r648, %r647};
	shl.b32 	%r584, %r646, 4;
	shl.b32 	%r585, %r583, 1;
	xor.b32  	%r586, %r585, %r584;
	xor.b32  	%r587, %r586, %r583;
	xor.b32  	%r645, %r587, %r646;
	st.global.v2.u32 	[%rd4+16], {%r646, %r645};
	add.s32 	%r805, %r805, 362437;
	st.global.v2.u32 	[%rd4], {%r805, %r649};
	add.s32 	%r588, %r645, %r805;
	cvt.rn.f32.u32 	%f189, %r588;
	fma.rn.f32 	%f190, %f189, 0f2F800000, 0f2F000000;
	add.s32 	%r589, %r771, %r366;
	mul.wide.u32 	%rd154, %r589, 4;
	add.s64 	%rd155, %rd1, %rd154;
	ld.global.f32 	%f191, [%rd155];
	mul.wide.u32 	%rd156, %r771, 4;
	add.s64 	%rd157, %rd1, %rd156;
	ld.global.f32 	%f192, [%rd157];
	sub.f32 	%f193, %f191, %f192;
	fma.rn.f32 	%f16, %f193, %f190, %f192;
	abs.f32 	%f194, %f16;
	setp.lt.f32 	%p64, %f194, 0f00800000;
	mul.f32 	%f195, %f194, 0f4B800000;
	selp.f32 	%f196, %f195, %f194, %p64;
	selp.f32 	%f197, 0fC1C00000, 0f00000000, %p64;
	mov.b32 	%r590, %f196;
	add.s32 	%r591, %r590, -1060439283;
	and.b32  	%r592, %r591, -8388608;
	sub.s32 	%r593, %r590, %r592;
	mov.b32 	%f198, %r593;
	cvt.rn.f32.s32 	%f199, %r592;
	fma.rn.f32 	%f200, %f199, 0f34000000, %f197;
	add.f32 	%f201, %f198, 0fBF800000;
	add.f32 	%f202, %f198, 0f3F800000;
	rcp.approx.ftz.f32 	%f203, %f202;
	add.f32 	%f204, %f201, %f201;
	mul.f32 	%f205, %f204, %f203;
	mul.f32 	%f206, %f205, %f205;
	sub.f32 	%f207, %f201, %f205;
	add.f32 	%f208, %f207, %f207;
	neg.f32 	%f209, %f205;
	fma.rn.f32 	%f210, %f209, %f201, %f208;
	mul.rn.f32 	%f211, %f203, %f210;
	fma.rn.f32 	%f212, %f206, 0f3A2C32E4, 0f3B52E7DB;
	fma.rn.f32 	%f213, %f212, %f206, 0f3C93BB73;
	fma.rn.f32 	%f214, %f213, %f206, 0f3DF6384F;
	mul.rn.f32 	%f215, %f214, %f206;
	fma.rn.f32 	%f216, %f205, 0f3FB8AA3B, %f200;
	sub.f32 	%f217, %f200, %f216;
	fma.rn.f32 	%f218, %f205, 0f3FB8AA3B, %f217;
	fma.rn.f32 	%f219, %f211, 0f3FB8AA3B, %f218;
	fma.rn.f32 	%f220, %f205, 0f32A55E34, %f219;
	mul.f32 	%f221, %f215, 0f40400000;
	fma.rn.f32 	%f222, %f221, %f211, %f220;
	fma.rn.f32 	%f223, %f215, %f205, %f222;
	add.rn.f32 	%f18, %f216, %f223;
	neg.f32 	%f224, %f216;
	add.rn.f32 	%f225, %f18, %f224;
	neg.f32 	%f226, %f225;
	add.rn.f32 	%f19, %f223, %f226;
	setp.eq.f32 	%p65, %f16, 0f00000000;
	setp.eq.f32 	%p66, %f194, 0f7F800000;
	or.pred  	%p1, %p65, %p66;
	add.f32 	%f227, %f16, %f16;
	mov.b32 	%r288, %f227;
	xor.b32  	%r289, %r288, 2139095040;
	mov.b32 	%r773, 0;
	@%p63 bra 	$L__BB0_89;
	mov.b32 	%r772, 0;
$L__BB0_62:
	mov.u32 	%r290, %r772;
	setp.eq.f32 	%p67, %f16, 0f3F800000;
	add.s32 	%r772, %r290, 2;
	mad.lo.s32 	%r292, %r772, %r366, %r771;
	mul.wide.u32 	%rd158, %r292, 4;
	add.s64 	%rd159, %rd1, %rd158;
	ld.global.f32 	%f229, [%rd159];
	mul.f32 	%f230, %f229, 0f3F000000;
	cvt.rzi.f32.f32 	%f231, %f230;
	add.f32 	%f232, %f231, %f231;
	sub.f32 	%f233, %f229, %f232;
	abs.f32 	%f21, %f233;
	mul.rn.f32 	%f234, %f18, %f229;
	neg.f32 	%f235, %f234;
	fma.rn.f32 	%f236, %f18, %f229, %f235;
	fma.rn.f32 	%f237, %f19, %f229, %f236;
	cvt.rni.f32.f32 	%f238, %f234;
	sub.f32 	%f239, %f234, %f238;
	add.f32 	%f240, %f239, %f237;
	fma.rn.f32 	%f241, %f240, 0f391FCB8E, 0f3AAF85ED;
	fma.rn.f32 	%f242, %f241, %f240, 0f3C1D9856;
	fma.rn.f32 	%f243, %f242, %f240, 0f3D6357BB;
	fma.rn.f32 	%f244, %f243, %f240, 0f3E75FDEC;
	fma.rn.f32 	%f245, %f244, %f240, 0f3F317218;
	fma.rn.f32 	%f246, %f245, %f240, 0f3F800000;
	cvt.rzi.s32.f32 	%r595, %f238;
	setp.gt.f32 	%p68, %f238, 0f00000000;
	selp.b32 	%r596, 0, -2097152000, %p68;
	add.s32 	%r597, %r596, 2130706432;
	mov.b32 	%f247, %r597;
	mul.f32 	%f248, %f246, %f247;
	shl.b32 	%r598, %r595, 23;
	sub.s32 	%r599, %r598, %r596;
	mov.b32 	%f249, %r599;
	mul.f32 	%f250, %f248, %f249;
	abs.f32 	%f251, %f234;
	setp.gt.f32 	%p69, %f251, 0f43180000;
	setp.lt.f32 	%p70, %f234, 0f00000000;
	selp.f32 	%f252, 0f00000000, 0f7F800000, %p70;
	selp.f32 	%f22, %f252, %f250, %p69;
	setp.eq.f32 	%p71, %f229, 0f00000000;
	or.pred  	%p72, %p67, %p71;
	mov.f32 	%f390, 0f3F800000;
	@%p72 bra 	$L__BB0_81;
	setp.nan.f32 	%p73, %f194, %f194;
	abs.f32 	%f253, %f229;
	setp.nan.f32 	%p74, %f253, %f253;
	or.pred  	%p75, %p73, %p74;
	@%p75 bra 	$L__BB0_80;
	@%p1 bra 	$L__BB0_79;
	setp.geu.f32 	%p76, %f16, 0f00000000;
	setp.eq.f32 	%p77, %f16, 0fBF800000;
	setp.eq.f32 	%p78, %f253, 0f7F800000;
	and.pred  	%p79, %p77, %p78;
	or.pred  	%p80, %p79, %p76;
	selp.f32 	%f390, 0f3F800000, %f22, %p79;
	@%p80 bra 	$L__BB0_81;
	setp.neu.f32 	%p81, %f21, 0f3F800000;
	neg.f32 	%f254, %f22;
	selp.f32 	%f255, %f22, %f254, %p81;
	cvt.rmi.f32.f32 	%f256, %f229;
	setp.neu.f32 	%p82, %f229, %f256;
	selp.f32 	%f390, 0f7FFFFFFF, %f255, %p82;
	bra.uni 	$L__BB0_81;
$L__BB0_67:
	.pragma "nounroll";
	mul.wide.u32 	%rd167, %r761, 4;
	add.s64 	%rd168, %rd2, %rd167;
	ld.local.v2.f32 	{%f322, %f323}, [%rd168];
	add.f32 	%f324, %f389, %f322;
	add.f32 	%f325, %f324, %f323;
	ld.local.v2.f32 	{%f326, %f327}, [%rd168+8];
	add.f32 	%f328, %f325, %f326;
	add.f32 	%f329, %f328, %f327;
	ld.local.v2.f32 	{%f330, %f331}, [%rd168+16];
	add.f32 	%f332, %f329, %f330;
	add.f32 	%f333, %f332, %f331;
	ld.local.v2.f32 	{%f334, %f335}, [%rd168+24];
	add.f32 	%f336, %f333, %f334;
	add.f32 	%f337, %f336, %f335;
	ld.local.v2.f32 	{%f338, %f339}, [%rd168+32];
	add.f32 	%f340, %f337, %f338;
	add.f32 	%f341, %f340, %f339;
	ld.local.v2.f32 	{%f342, %f343}, [%rd168+40];
	add.f32 	%f344, %f341, %f342;
	add.f32 	%f345, %f344, %f343;
	ld.local.v2.f32 	{%f346, %f347}, [%rd168+48];
	add.f32 	%f348, %f345, %f346;
	add.f32 	%f349, %f348, %f347;
	ld.local.v2.f32 	{%f350, %f351}, [%rd168+56];
	add.f32 	%f352, %f349, %f350;
	add.f32 	%f389, %f352, %f351;
	add.s32 	%r761, %r761, 16;
	setp.ne.s32 	%p125, %r761, %r205;
	mov.u32 	%r763, %r205;
	@%p125 bra 	$L__BB0_67;
$L__BB0_68:
	setp.eq.s32 	%p126, %r203, 0;
	@%p126 bra 	$L__BB0_78;
	add.s32 	%r624, %r203, -1;
	setp.lt.u32 	%p127, %r624, 7;
	@%p127 bra 	$L__BB0_71;
	mul.wide.u32 	%rd169, %r763, 4;
	add.s64 	%rd170, %rd2, %rd169;
	ld.local.f32 	%f354, [%rd170];
	add.f32 	%f355, %f389, %f354;
	ld.local.f32 	%f356, [%rd170+4];
	add.f32 	%f357, %f355, %f356;
	ld.local.f32 	%f358, [%rd170+8];
	add.f32 	%f359, %f357, %f358;
	ld.local.f32 	%f360, [%rd170+12];
	add.f32 	%f361, %f359, %f360;
	ld.local.f32 	%f362, [%rd170+16];
	add.f32 	%f363, %f361, %f362;
	ld.local.f32 	%f364, [%rd170+20];
	add.f32 	%f365, %f363, %f364;
	ld.local.f32 	%f366, [%rd170+24];
	add.f32 	%f367, %f365, %f366;
	ld.local.f32 	%f368, [%rd170+28];
	add.f32 	%f389, %f367, %f368;
	add.s32 	%r763, %r763, 8;
$L__BB0_71:
	setp.eq.s32 	%p128, %r204, 0;
	@%p128 bra 	$L__BB0_78;
	add.s32 	%r625, %r204, -1;
	setp.lt.u32 	%p129, %r625, 3;
	@%p129 bra 	$L__BB0_74;
	mul.wide.u32 	%rd171, %r763, 4;
	add.s64 	%rd172, %rd2, %rd171;
	ld.local.f32 	%f370, [%rd172];
	add.f32 	%f371, %f389, %f370;
	ld.local.f32 	%f372, [%rd172+4];
	add.f32 	%f373, %f371, %f372;
	ld.local.f32 	%f374, [%rd172+8];
	add.f32 	%f375, %f373, %f374;
	ld.local.f32 	%f376, [%rd172+12];
	add.f32 	%f389, %f375, %f376;
	add.s32 	%r763, %r763, 4;
$L__BB0_74:
	setp.eq.s32 	%p130, %r206, 0;
	@%p130 bra 	$L__BB0_78;
	setp.eq.s32 	%p131, %r206, 1;
	mul.wide.u32 	%rd173, %r763, 4;
	add.s64 	%rd17, %rd2, %rd173;
	ld.local.f32 	%f377, [%rd17];
	add.f32 	%f389, %f389, %f377;
	@%p131 bra 	$L__BB0_78;
	setp.eq.s32 	%p132, %r206, 2;
	ld.local.f32 	%f378, [%rd17+4];
	add.f32 	%f389, %f389, %f378;
	@%p132 bra 	$L__BB0_78;
	ld.local.f32 	%f379, [%rd17+8];
	add.f32 	%f389, %f389, %f379;
$L__BB0_78:
	add.s32 	%r741, %r741, 1;
	setp.eq.s32 	%p133, %r741, %r368;
	@%p133 bra 	$L__BB0_141;
	bra.uni 	$L__BB0_46;
$L__BB0_79:
	setp.neu.f32 	%p83, %f21, 0f3F800000;
	setp.lt.f32 	%p84, %f229, 0f00000000;
	selp.b32 	%r600, %r289, %r288, %p84;
	and.b32  	%r601, %r600, 2147483647;
	selp.b32 	%r602, %r601, %r600, %p83;
	mov.b32 	%f390, %r602;
	bra.uni 	$L__BB0_81;
$L__BB0_80:
	add.rn.f32 	%f390, %f16, %f229;
$L__BB0_81:
	mul.wide.u32 	%rd160, %r290, 4;
	add.s64 	%rd18, %rd2, %rd160;
	ld.local.f32 	%f258, [%rd18];
	mul.f32 	%f259, %f390, %f258;
	st.local.f32 	[%rd18], %f259;
	add.s32 	%r603, %r292, %r366;
	mul.wide.u32 	%rd161, %r603, 4;
	add.s64 	%rd162, %rd1, %rd161;
	ld.global.f32 	%f260, [%rd162];
	mul.f32 	%f261, %f260, 0f3F000000;
	cvt.rzi.f32.f32 	%f262, %f261;
	add.f32 	%f263, %f262, %f262;
	sub.f32 	%f264, %f260, %f263;
	abs.f32 	%f30, %f264;
	mul.rn.f32 	%f265, %f18, %f260;
	neg.f32 	%f266, %f265;
	fma.rn.f32 	%f267, %f18, %f260, %f266;
	fma.rn.f32 	%f268, %f19, %f260, %f267;
	cvt.rni.f32.f32 	%f269, %f265;
	sub.f32 	%f270, %f265, %f269;
	add.f32 	%f271, %f270, %f268;
	fma.rn.f32 	%f272, %f271, 0f391FCB8E, 0f3AAF85ED;
	fma.rn.f32 	%f273, %f272, %f271, 0f3C1D9856;
	fma.rn.f32 	%f274, %f273, %f271, 0f3D6357BB;
	fma.rn.f32 	%f275, %f274, %f271, 0f3E75FDEC;
	fma.rn.f32 	%f276, %f275, %f271, 0f3F317218;
	fma.rn.f32 	%f277, %f276, %f271, 0f3F800000;
	cvt.rzi.s32.f32 	%r604, %f269;
	setp.gt.f32 	%p86, %f269, 0f00000000;
	selp.b32 	%r605, 0, -2097152000, %p86;
	add.s32 	%r606, %r605, 2130706432;
	mov.b32 	%f278, %r606;
	mul.f32 	%f279, %f277, %f278;
	shl.b32 	%r607, %r604, 23;
	sub.s32 	%r608, %r607, %r605;
	mov.b32 	%f280, %r608;
	mul.f32 	%f281, %f279, %f280;
	abs.f32 	%f282, %f265;
	setp.gt.f32 	%p87, %f282, 0f43180000;
	setp.lt.f32 	%p88, %f265, 0f00000000;
	selp.f32 	%f283, 0f00000000, 0f7F800000, %p88;
	selp.f32 	%f31, %f283, %f281, %p87;
	setp.eq.f32 	%p89, %f260, 0f00000000;
	or.pred  	%p90, %p67, %p89;
	mov.f32 	%f391, 0f3F800000;
	@%p90 bra 	$L__BB0_88;
	setp.nan.f32 	%p91, %f194, %f194;
	abs.f32 	%f284, %f260;
	setp.nan.f32 	%p92, %f284, %f284;
	or.pred  	%p93, %p91, %p92;
	@%p93 bra 	$L__BB0_87;
	@%p1 bra 	$L__BB0_86;
	setp.geu.f32 	%p94, %f16, 0f00000000;
	setp.eq.f32 	%p95, %f16, 0fBF800000;
	setp.eq.f32 	%p96, %f284, 0f7F800000;
	and.pred  	%p97, %p95, %p96;
	or.pred  	%p98, %p97, %p94;
	selp.f32 	%f391, 0f3F800000, %f31, %p97;
	@%p98 bra 	$L__BB0_88;
	setp.neu.f32 	%p99, %f30, 0f3F800000;
	neg.f32 	%f285, %f31;
	selp.f32 	%f286, %f31, %f285, %p99;
	cvt.rmi.f32.f32 	%f287, %f260;
	setp.neu.f32 	%p100, %f260, %f287;
	selp.f32 	%f391, 0f7FFFFFFF, %f286, %p100;
	bra.uni 	$L__BB0_88;
$L__BB0_86:
	setp.neu.f32 	%p101, %f30, 0f3F800000;
	setp.lt.f32 	%p102, %f260, 0f00000000;
	selp.b32 	%r609, %r289, %r288, %p102;
	and.b32  	%r610, %r609, 2147483647;
	selp.b32 	%r611, %r610, %r609, %p101;
	mov.b32 	%f391, %r611;
	bra.uni 	$L__BB0_88;
$L__BB0_87:
	add.rn.f32 	%f391, %f16, %f260;
$L__BB0_88:
	ld.local.f32 	%f288, [%rd18+4];
	mul.f32 	%f289, %f391, %f288;
	st.local.f32 	[%rd18+4], %f289;
	setp.ne.s32 	%p103, %r772, %r208;
	mov.u32 	%r773, %r208;
	@%p103 bra 	$L__BB0_62;
$L__BB0_89:
	setp.eq.s32 	%p104, %r207, 0;
	@%p104 bra 	$L__BB0_98;
	setp.eq.f32 	%p105, %f16, 0f3F800000;
	add.s32 	%r612, %r773, 2;
	mad.lo.s32 	%r613, %r612, %r366, %r771;
	mul.wide.u32 	%rd163, %r613, 4;
	add.s64 	%rd164, %rd1, %rd163;
	ld.global.f32 	%f291, [%rd164];
	mul.f32 	%f292, %f291, 0f3F000000;
	cvt.rzi.f32.f32 	%f293, %f292;
	add.f32 	%f294, %f293, %f293;
	sub.f32 	%f295, %f291, %f294;
	abs.f32 	%f39, %f295;
	mul.rn.f32 	%f296, %f18, %f291;
	neg.f32 	%f297, %f296;
	fma.rn.f32 	%f298, %f18, %f291, %f297;
	fma.rn.f32 	%f299, %f19, %f291, %f298;
	cvt.rni.f32.f32 	%f300, %f296;
	sub.f32 	%f301, %f296, %f300;
	add.f32 	%f302, %f301, %f299;
	fma.rn.f32 	%f303, %f302, 0f391FCB8E, 0f3AAF85ED;
	fma.rn.f32 	%f304, %f303, %f302, 0f3C1D9856;
	fma.rn.f32 	%f305, %f304, %f302, 0f3D6357BB;
	fma.rn.f32 	%f306, %f305, %f302, 0f3E75FDEC;
	fma.rn.f32 	%f307, %f306, %f302, 0f3F317218;
	fma.rn.f32 	%f308, %f307, %f302, 0f3F800000;
	cvt.rzi.s32.f32 	%r614, %f300;
	setp.gt.f32 	%p106, %f300, 0f00000000;
	selp.b32 	%r615, 0, -2097152000, %p106;
	add.s32 	%r616, %r615, 2130706432;
	mov.b32 	%f309, %r616;
	mul.f32 	%f310, %f308, %f309;
	shl.b32 	%r617, %r614, 23;
	sub.s32 	%r618, %r617, %r615;
	mov.b32 	%f311, %r618;
	mul.f32 	%f312, %f310, %f311;
	abs.f32 	%f313, %f296;
	setp.gt.f32 	%p107, %f313, 0f43180000;
	setp.lt.f32 	%p108, %f296, 0f00000000;
	selp.f32 	%f314, 0f00000000, 0f7F800000, %p108;
	selp.f32 	%f40, %f314, %f312, %p107;
	setp.eq.f32 	%p109, %f291, 0f00000000;
	or.pred  	%p110, %p105, %p109;
	mov.f32 	%f392, 0f3F800000;
	@%p110 bra 	$L__BB0_97;
	setp.nan.f32 	%p111, %f194, %f194;
	abs.f32 	%f315, %f291;
	setp.nan.f32 	%p112, %f315, %f315;
	or.pred  	%p113, %p111, %p112;
	@%p113 bra 	$L__BB0_96;
	@%p1 bra 	$L__BB0_95;
	setp.geu.f32 	%p114, %f16, 0f00000000;
	setp.eq.f32 	%p115, %f16, 0fBF800000;
	setp.eq.f32 	%p116, %f315, 0f7F800000;
	and.pred  	%p117, %p115, %p116;
	or.pred  	%p118, %p117, %p114;
	selp.f32 	%f392, 0f3F800000, %f40, %p117;
	@%p118 bra 	$L__BB0_97;
	setp.neu.f32 	%p119, %f39, 0f3F800000;
	neg.f32 	%f316, %f40;
	selp.f32 	%f317, %f40, %f316, %p119;
	cvt.rmi.f32.f32 	%f318, %f291;
	setp.neu.f32 	%p120, %f291, %f318;
	selp.f32 	%f392, 0f7FFFFFFF, %f317, %p120;
	bra.uni 	$L__BB0_97;
$L__BB0_95:
	setp.neu.f32 	%p121, %f39, 0f3F800000;
	setp.lt.f32 	%p122, %f291, 0f00000000;
	selp.b32 	%r619, %r289, %r288, %p122;
	and.b32  	%r620, %r619, 2147483647;
	selp.b32 	%r621, %r620, %r619, %p121;
	mov.b32 	%f392, %r621;
	bra.uni 	$L__BB0_97;
$L__BB0_96:
	add.rn.f32 	%f392, %f16, %f291;
$L__BB0_97:
	mul.wide.u32 	%rd165, %r773, 4;
	add.s64 	%rd166, %rd2, %rd165;
	ld.local.f32 	%f319, [%rd166];
	mul.f32 	%f320, %f392, %f319;
	st.local.f32 	[%rd166], %f320;
$L__BB0_98:
	add.s32 	%r771, %r771, 1;
	setp.ne.s32 	%p123, %r771, %r366;
	mov.u32 	%r770, %r649;
	@%p123 bra 	$L__BB0_60;
	setp.lt.u32 	%p124, %r367, 16;
	mov.b32 	%r763, 0;
	@%p124 bra 	$L__BB0_68;
	mov.b32 	%r761, 0;
	bra.uni 	$L__BB0_67;
$L__BB0_101:
	add.s32 	%r514, %r366, -1;
	add.s32 	%r295, %r366, -2;
	add.s32 	%r515, %r366, 3;
	and.b32  	%r296, %r515, 3;
	and.b32  	%r297, %r514, 3;
	and.b32  	%r298, %r514, -4;
	and.b32  	%r299, %r515, 1;
	mov.b32 	%r780, 0;
$L__BB0_102:
	setp.lt.u32 	%p48, %r295, 3;
	@%p48 bra 	$L__BB0_106;
	mov.b32 	%r787, 0;
$L__BB0_104:
	.pragma "nounroll";
	mov.u32 	%r308, %r645;
	shr.u32 	%r517, %r649, 2;
	xor.b32  	%r518, %r517, %r649;
	shl.b32 	%r519, %r308, 4;
	shl.b32 	%r520, %r518, 1;
	xor.b32  	%r521, %r520, %r519;
	xor.b32  	%r522, %r521, %r518;
	xor.b32  	%r314, %r522, %r308;
	shr.u32 	%r523, %r648, 2;
	xor.b32  	%r524, %r523, %r648;
	shl.b32 	%r525, %r314, 4;
	shl.b32 	%r526, %r524, 1;
	xor.b32  	%r527, %r526, %r525;
	xor.b32  	%r528, %r527, %r524;
	xor.b32  	%r315, %r528, %r314;
	shr.u32 	%r529, %r647, 2;
	xor.b32  	%r530, %r529, %r647;
	shl.b32 	%r531, %r315, 4;
	shl.b32 	%r532, %r530, 1;
	xor.b32  	%r533, %r532, %r531;
	xor.b32  	%r534, %r533, %r530;
	xor.b32  	%r316, %r534, %r315;
	shr.u32 	%r535, %r646, 2;
	xor.b32  	%r536, %r535, %r646;
	shl.b32 	%r537, %r316, 4;
	shl.b32 	%r538, %r536, 1;
	xor.b32  	%r539, %r538, %r537;
	xor.b32  	%r540, %r539, %r536;
	xor.b32  	%r645, %r540, %r316;
	add.s32 	%r805, %r805, 1449748;
	add.s32 	%r787, %r787, 4;
	setp.ne.s32 	%p49, %r787, %r298;
	mov.u32 	%r646, %r316;
	mov.u32 	%r647, %r315;
	mov.u32 	%r648, %r314;
	mov.u32 	%r649, %r308;
	@%p49 bra 	$L__BB0_104;
	st.global.v2.u32 	[%rd4+8], {%r314, %r315};
	st.global.v2.u32 	[%rd4+16], {%r316, %r645};
	st.global.v2.u32 	[%rd4], {%r805, %r308};
	mov.u32 	%r649, %r308;
	mov.u32 	%r648, %r314;
	mov.u32 	%r647, %r315;
	mov.u32 	%r646, %r316;
$L__BB0_106:
	setp.eq.s32 	%p50, %r297, 0;
	@%p50 bra 	$L__BB0_111;
	setp.eq.s32 	%p51, %r296, 1;
	@%p51 bra 	$L__BB0_109;
	shr.u32 	%r541, %r649, 2;
	xor.b32  	%r542, %r541, %r649;
	shl.b32 	%r543, %r645, 4;
	shl.b32 	%r544, %r542, 1;
	xor.b32  	%r545, %r544, %r543;
	xor.b32  	%r546, %r545, %r542;
	xor.b32  	%r326, %r546, %r645;
	shr.u32 	%r547, %r648, 2;
	xor.b32  	%r548, %r547, %r648;
	st.global.v2.u32 	[%rd4+8], {%r646, %r645};
	shl.b32 	%r549, %r326, 4;
	shl.b32 	%r550, %r548, 1;
	xor.b32  	%r551, %r550, %r549;
	xor.b32  	%r552, %r551, %r548;
	xor.b32  	%r327, %r552, %r326;
	st.global.v2.u32 	[%rd4+16], {%r326, %r327};
	add.s32 	%r805, %r805, 724874;
	st.global.v2.u32 	[%rd4], {%r805, %r647};
	mov.u32 	%r649, %r647;
	mov.u32 	%r648, %r646;
	mov.u32 	%r647, %r645;
	mov.u32 	%r646, %r326;
	mov.u32 	%r645, %r327;
$L__BB0_109:
	setp.eq.s32 	%p52, %r299, 0;
	@%p52 bra 	$L__BB0_111;
	shr.u32 	%r553, %r649, 2;
	xor.b32  	%r554, %r553, %r649;
	st.global.v2.u32 	[%rd4+8], {%r647, %r646};
	shl.b32 	%r555, %r645, 4;
	shl.b32 	%r556, %r554, 1;
	xor.b32  	%r557, %r556, %r555;
	xor.b32  	%r558, %r557, %r554;
	xor.b32  	%r335, %r558, %r645;
	st.global.v2.u32 	[%rd4+16], {%r645, %r335};
	add.s32 	%r805, %r805, 362437;
	st.global.v2.u32 	[%rd4], {%r805, %r648};
	mov.u32 	%r649, %r648;
	mov.u32 	%r648, %r647;
	mov.u32 	%r647, %r646;
	mov.u32 	%r646, %r645;
	mov.u32 	%r645, %r335;
$L__BB0_111:
	add.s32 	%r780, %r780, 1;
	setp.eq.s32 	%p53, %r780, %r368;
	@%p53 bra 	$L__BB0_141;
	bra.uni 	$L__BB0_102;
$L__BB0_112:
	setp.lt.s32 	%p27, %r367, 1;
	@%p27 bra 	$L__BB0_141;
	and.b32  	%r344, %r367, 15;
	add.s32 	%r345, %r344, -1;
	and.b32  	%r346, %r367, 7;
	add.s32 	%r347, %r346, -1;
	and.b32  	%r348, %r367, 2147483632;
	and.b32  	%r349, %r367, 3;
	mov.f32 	%f389, 0f00000000;
	mov.b32 	%r806, 0;
$L__BB0_114:
	setp.lt.u32 	%p28, %r367, 16;
	mov.b32 	%r809, 0;
	@%p28 bra 	$L__BB0_117;
	mov.b32 	%r807, 0;
$L__BB0_116:
	.pragma "nounroll";
	add.s32 	%r503, %r807, 2;
	mul.lo.s32 	%r504, %r503, %r366;
	mul.wide.s32 	%rd37, %r504, 4;
	add.s64 	%rd38, %rd1, %rd37;
	ld.global.f32 	%f66, [%rd38];
	mul.wide.u32 	%rd39, %r807, 4;
	add.s64 	%rd40, %rd2, %rd39;
	mul.wide.s32 	%rd41, %r366, 4;
	add.s64 	%rd42, %rd38, %rd41;
	ld.global.f32 	%f67, [%rd42];
	st.local.v2.f32 	[%rd40], {%f66, %f67};
	add.s64 	%rd43, %rd42, %rd41;
	ld.global.f32 	%f68, [%rd43];
	add.s64 	%rd44, %rd43, %rd41;
	ld.global.f32 	%f69, [%rd44];
	st.local.v2.f32 	[%rd40+8], {%f68, %f69};
	add.s64 	%rd45, %rd44, %rd41;
	ld.global.f32 	%f70, [%rd45];
	add.s64 	%rd46, %rd45, %rd41;
	ld.global.f32 	%f71, [%rd46];
	st.local.v2.f32 	[%rd40+16], {%f70, %f71};
	add.s64 	%rd47, %rd46, %rd41;
	ld.global.f32 	%f72, [%rd47];
	add.s64 	%rd48, %rd47, %rd41;
	ld.global.f32 	%f73, [%rd48];
	st.local.v2.f32 	[%rd40+24], {%f72, %f73};
	add.s64 	%rd49, %rd48, %rd41;
	ld.global.f32 	%f74, [%rd49];
	add.s64 	%rd50, %rd49, %rd41;
	ld.global.f32 	%f75, [%rd50];
	st.local.v2.f32 	[%rd40+32], {%f74, %f75};
	add.s64 	%rd51, %rd50, %rd41;
	ld.global.f32 	%f76, [%rd51];
	add.s64 	%rd52, %rd51, %rd41;
	ld.global.f32 	%f77, [%rd52];
	st.local.v2.f32 	[%rd40+40], {%f76, %f77};
	add.s64 	%rd53, %rd52, %rd41;
	ld.global.f32 	%f78, [%rd53];
	add.s64 	%rd54, %rd53, %rd41;
	ld.global.f32 	%f79, [%rd54];
	st.local.v2.f32 	[%rd40+48], {%f78, %f79};
	add.s32 	%r807, %r807, 16;
	add.s64 	%rd55, %rd54, %rd41;
	ld.global.f32 	%f80, [%rd55];
	add.s64 	%rd56, %rd55, %rd41;
	ld.global.f32 	%f81, [%rd56];
	st.local.v2.f32 	[%rd40+56], {%f80, %f81};
	setp.ne.s32 	%p29, %r807, %r348;
	mov.u32 	%r809, %r348;
	@%p29 bra 	$L__BB0_116;
$L__BB0_117:
	setp.eq.s32 	%p30, %r344, 0;
	@%p30 bra 	$L__BB0_127;
	setp.lt.u32 	%p31, %r345, 7;
	@%p31 bra 	$L__BB0_120;
	add.s32 	%r505, %r809, 2;
	mul.lo.s32 	%r506, %r505, %r366;
	mul.wide.s32 	%rd57, %r506, 4;
	add.s64 	%rd58, %rd1, %rd57;
	ld.global.f32 	%f82, [%rd58];
	mul.wide.u32 	%rd59, %r809, 4;
	add.s64 	%rd60, %rd2, %rd59;
	st.local.f32 	[%rd60], %f82;
	mul.wide.s32 	%rd61, %r366, 4;
	add.s64 	%rd62, %rd58, %rd61;
	ld.global.f32 	%f83, [%rd62];
	st.local.f32 	[%rd60+4], %f83;
	add.s64 	%rd63, %rd62, %rd61;
	ld.global.f32 	%f84, [%rd63];
	st.local.f32 	[%rd60+8], %f84;
	add.s64 	%rd64, %rd63, %rd61;
	ld.global.f32 	%f85, [%rd64];
	st.local.f32 	[%rd60+12], %f85;
	add.s64 	%rd65, %rd64, %rd61;
	ld.global.f32 	%f86, [%rd65];
	st.local.f32 	[%rd60+16], %f86;
	add.s64 	%rd66, %rd65, %rd61;
	ld.global.f32 	%f87, [%rd66];
	st.local.f32 	[%rd60+20], %f87;
	add.s32 	%r809, %r809, 8;
	add.s64 	%rd67, %rd66, %rd61;
	ld.global.f32 	%f88, [%rd67];
	st.local.f32 	[%rd60+24], %f88;
	add.s64 	%rd68, %rd67, %rd61;
	ld.global.f32 	%f89, [%rd68];
	st.local.f32 	[%rd60+28], %f89;
$L__BB0_120:
	setp.eq.s32 	%p32, %r346, 0;
	@%p32 bra 	$L__BB0_127;
	setp.lt.u32 	%p33, %r347, 3;
	@%p33 bra 	$L__BB0_123;
	add.s32 	%r507, %r809, 2;
	mul.lo.s32 	%r508, %r507, %r366;
	mul.wide.s32 	%rd69, %r508, 4;
	add.s64 	%rd70, %rd1, %rd69;
	ld.global.f32 	%f90, [%rd70];
	mul.wide.u32 	%rd71, %r809, 4;
	add.s64 	%rd72, %rd2, %rd71;
	st.local.f32 	[%rd72], %f90;
	mul.wide.s32 	%rd73, %r366, 4;
	add.s64 	%rd74, %rd70, %rd73;
	ld.global.f32 	%f91, [%rd74];
	st.local.f32 	[%rd72+4], %f91;
	add.s32 	%r809, %r809, 4;
	add.s64 	%rd75, %rd74, %rd73;
	ld.global.f32 	%f92, [%rd75];
	st.local.f32 	[%rd72+8], %f92;
	add.s64 	%rd76, %rd75, %rd73;
	ld.global.f32 	%f93, [%rd76];
	st.local.f32 	[%rd72+12], %f93;
$L__BB0_123:
	setp.eq.s32 	%p34, %r349, 0;
	@%p34 bra 	$L__BB0_127;
	setp.eq.s32 	%p35, %r349, 1;
	add.s32 	%r509, %r809, 2;
	mul.lo.s32 	%r510, %r509, %r366;
	mul.wide.s32 	%rd77, %r510, 4;
	add.s64 	%rd19, %rd1, %rd77;
	ld.global.f32 	%f94, [%rd19];
	mul.wide.u32 	%rd78, %r809, 4;
	add.s64 	%rd20, %rd2, %rd78;
	st.local.f32 	[%rd20], %f94;
	@%p35 bra 	$L__BB0_127;
	setp.eq.s32 	%p36, %r349, 2;
	mul.wide.s32 	%rd21, %r366, 4;
	add.s64 	%rd22, %rd19, %rd21;
	ld.global.f32 	%f95, [%rd22];
	st.local.f32 	[%rd20+4], %f95;
	@%p36 bra 	$L__BB0_127;
	add.s64 	%rd79, %rd22, %rd21;
	ld.global.f32 	%f96, [%rd79];
	st.local.f32 	[%rd20+8], %f96;
$L__BB0_127:
	setp.lt.u32 	%p37, %r367, 16;
	mov.b32 	%r813, 0;
	@%p37 bra 	$L__BB0_130;
	mov.b32 	%r811, 0;
$L__BB0_129:
	.pragma "nounroll";
	mul.wide.u32 	%rd80, %r811, 4;
	add.s64 	%rd81, %rd2, %rd80;
	ld.local.v2.f32 	{%f98, %f99}, [%rd81];
	add.f32 	%f100, %f389, %f98;
	add.f32 	%f101, %f100, %f99;
	ld.local.v2.f32 	{%f102, %f103}, [%rd81+8];
	add.f32 	%f104, %f101, %f102;
	add.f32 	%f105, %f104, %f103;
	ld.local.v2.f32 	{%f106, %f107}, [%rd81+16];
	add.f32 	%f108, %f105, %f106;
	add.f32 	%f109, %f108, %f107;
	ld.local.v2.f32 	{%f110, %f111}, [%rd81+24];
	add.f32 	%f112, %f109, %f110;
	add.f32 	%f113, %f112, %f111;
	ld.local.v2.f32 	{%f114, %f115}, [%rd81+32];
	add.f32 	%f116, %f113, %f114;
	add.f32 	%f117, %f116, %f115;
	ld.local.v2.f32 	{%f118, %f119}, [%rd81+40];
	add.f32 	%f120, %f117, %f118;
	add.f32 	%f121, %f120, %f119;
	ld.local.v2.f32 	{%f122, %f123}, [%rd81+48];
	add.f32 	%f124, %f121, %f122;
	add.f32 	%f125, %f124, %f123;
	ld.local.v2.f32 	{%f126, %f127}, [%rd81+56];
	add.f32 	%f128, %f125, %f126;
	add.f32 	%f389, %f128, %f127;
	add.s32 	%r811, %r811, 16;
	setp.ne.s32 	%p38, %r811, %r348;
	mov.u32 	%r813, %r348;
	@%p38 bra 	$L__BB0_129;
$L__BB0_130:
	setp.eq.s32 	%p39, %r344, 0;
	@%p39 bra 	$L__BB0_140;
	setp.lt.u32 	%p40, %r345, 7;
	@%p40 bra 	$L__BB0_133;
	mul.wide.u32 	%rd82, %r813, 4;
	add.s64 	%rd83, %rd2, %rd82;
	ld.local.f32 	%f130, [%rd83];
	add.f32 	%f131, %f389, %f130;
	ld.local.f32 	%f132, [%rd83+4];
	add.f32 	%f133, %f131, %f132;
	ld.local.f32 	%f134, [%rd83+8];
	add.f32 	%f135, %f133, %f134;
	ld.local.f32 	%f136, [%rd83+12];
	add.f32 	%f137, %f135, %f136;
	ld.local.f32 	%f138, [%rd83+16];
	add.f32 	%f139, %f137, %f138;
	ld.local.f32 	%f140, [%rd83+20];
	add.f32 	%f141, %f139, %f140;
	ld.local.f32 	%f142, [%rd83+24];
	add.f32 	%f143, %f141, %f142;
	ld.local.f32 	%f144, [%rd83+28];
	add.f32 	%f389, %f143, %f144;
	add.s32 	%r813, %r813, 8;
$L__BB0_133:
	setp.eq.s32 	%p41, %r346, 0;
	@%p41 bra 	$L__BB0_140;
	setp.lt.u32 	%p42, %r347, 3;
	@%p42 bra 	$L__BB0_136;
	mul.wide.u32 	%rd84, %r813, 4;
	add.s64 	%rd85, %rd2, %rd84;
	ld.local.f32 	%f146, [%rd85];
	add.f32 	%f147, %f389, %f146;
	ld.local.f32 	%f148, [%rd85+4];
	add.f32 	%f149, %f147, %f148;
	ld.local.f32 	%f150, [%rd85+8];
	add.f32 	%f151, %f149, %f150;
	ld.local.f32 	%f152, [%rd85+12];
	add.f32 	%f389, %f151, %f152;
	add.s32 	%r813, %r813, 4;
$L__BB0_136:
	setp.eq.s32 	%p43, %r349, 0;
	@%p43 bra 	$L__BB0_140;
	setp.eq.s32 	%p44, %r349, 1;
	mul.wide.u32 	%rd86, %r813, 4;
	add.s64 	%rd23, %rd2, %rd86;
	ld.local.f32 	%f153, [%rd23];
	add.f32 	%f389, %f389, %f153;
	@%p44 bra 	$L__BB0_140;
	setp.eq.s32 	%p45, %r349, 2;
	ld.local.f32 	%f154, [%rd23+4];
	add.f32 	%f389, %f389, %f154;
	@%p45 bra 	$L__BB0_140;
	ld.local.f32 	%f155, [%rd23+8];
	add.f32 	%f389, %f389, %f155;
$L__BB0_140:
	add.s32 	%r806, %r806, 1;
	setp.ne.s32 	%p46, %r806, %r368;
	@%p46 bra 	$L__BB0_114;
$L__BB0_141:
	ld.param.u64 	%rd175, [_Z14MC_Integratev1PfiiS_P17curandStateXORWOWli_param_3];
	cvta.to.global.u64 	%rd174, %rd175;
	atom.global.add.f32 	%f380, [%rd174], %f389;
	ret;

}
	// .globl	_Z14MC_Integratev2PfiiS_li
.visible .entry _Z14MC_Integratev2PfiiS_li(
	.param .u64 .ptr .align 1 _Z14MC_Integratev2PfiiS_li_param_0,
	.param .u32 _Z14MC_Integratev2PfiiS_li_param_1,
	.param .u32 _Z14MC_Integratev2PfiiS_li_param_2,
	.param .u64 .ptr .align 1 _Z14MC_Integratev2PfiiS_li_param_3,
	.param .u64 _Z14MC_Integratev2PfiiS_li_param_4,
	.param .u32 _Z14MC_Integratev2PfiiS_li_param_5
)
{
	.local .align 8 .b8 	__local_depot1[88];
	.reg .b64 	%SP;
	.reg .b64 	%SPL;
	.reg .pred 	%p<171>;
	.reg .b32 	%r<1584>;
	.reg .b32 	%f<377>;
	.reg .b64 	%rd<71>;

	mov.u64 	%SPL, __local_depot1;
	ld.param.u64 	%rd17, [_Z14MC_Integratev2PfiiS_li_param_0];
	ld.param.u32 	%r678, [_Z14MC_Integratev2PfiiS_li_param_1];
	ld.param.u32 	%r679, [_Z14MC_Integratev2PfiiS_li_param_2];
	ld.param.u64 	%rd18, [_Z14MC_Integratev2PfiiS_li_param_3];
	ld.param.u64 	%rd19, [_Z14MC_Integratev2PfiiS_li_param_4];
	ld.param.u32 	%r680, [_Z14MC_Integratev2PfiiS_li_param_5];
	add.u64 	%rd1, %SPL, 0;
	add.u64 	%rd2, %SPL, 40;
	mov.u32 	%r681, %ctaid.x;
	mov.u32 	%r682, %ntid.x;
	mov.u32 	%r1, %tid.x;
	mad.lo.s32 	%r2, %r681, %r682, %r1;
	mov.b32 	%r683, 0;
	st.shared.u32 	[shared_mem], %r683;
	add.s32 	%r684, %r679, 2;
	mul.lo.s32 	%r685, %r684, %r678;
	setp.ge.s32 	%p2, %r1, %r685;
	@%p2 bra 	$L__BB1_2;
	cvta.to.global.u64 	%rd22, %rd17;
	mul.wide.u32 	%rd23, %r1, 4;
	add.s64 	%rd24, %rd22, %rd23;
	ld.global.f32 	%f64, [%rd24];
	shl.b32 	%r686, %r1, 2;
	mov.u32 	%r687, shared_mem;
	add.s32 	%r688, %r687, %r686;
	st.shared.f32 	[%r688+4], %f64;
$L__BB1_2:
	cvt.u32.u64 	%r689, %rd19;
	xor.b32  	%r690, %r689, -1429050551;
	mul.lo.s32 	%r691, %r690, 1099087573;
	{ .reg .b32 tmp; mov.b64 {tmp, %r692}, %rd19; }
	xor.b32  	%r693, %r692, -136515619;
	mul.lo.s32 	%r694, %r693, -1703105765;
	add.s32 	%r695, %r691, %r694;
	add.s32 	%r1532, %r695, 6615241;
	add.s32 	%r1246, %r691, 123456789;
	st.local.v2.u32 	[%rd2], {%r1532, %r1246};
	xor.b32  	%r1245, %r691, 362436069;
	add.s32 	%r1244, %r694, 521288629;
	st.local.v2.u32 	[%rd2+8], {%r1245, %r1244};
	xor.b32  	%r1243, %r694, 88675123;
	add.s32 	%r1242, %r691, 5783321;
	st.local.v2.u32 	[%rd2+16], {%r1243, %r1242};
	setp.eq.s32 	%p3, %r2, 0;
	@%p3 bra 	$L__BB1_117;
	cvt.s64.s32 	%rd69, %r2;
	mov.b32 	%r1229, 0;
$L__BB1_4:
	mov.u64 	%rd4, %rd69;
	and.b64  	%rd5, %rd4, 3;
	setp.eq.s64 	%p4, %rd5, 0;
	@%p4 bra 	$L__BB1_116;
	mul.wide.u32 	%rd25, %r1229, 3200;
	mov.u64 	%rd26, precalc_xorwow_matrix;
	add.s64 	%rd6, %rd26, %rd25;
	mov.b32 	%r1242, 0;
	mov.u32 	%r1243, %r1242;
	mov.u32 	%r1244, %r1242;
	mov.u32 	%r1245, %r1242;
	mov.u32 	%r1246, %r1242;
	mov.u32 	%r1235, %r1242;
$L__BB1_6:
	mul.wide.u32 	%rd27, %r1235, 4;
	add.s64 	%rd28, %rd2, %rd27;
	ld.local.u32 	%r21, [%rd28+4];
	shl.b32 	%r22, %r1235, 5;
	mov.b32 	%r1241, 0;
$L__BB1_7:
	.pragma "nounroll";
	shr.u32 	%r699, %r21, %r1241;
	and.b32  	%r700, %r699, 1;
	setp.eq.b32 	%p5, %r700, 1;
	not.pred 	%p6, %p5;
	add.s32 	%r701, %r22, %r1241;
	mul.lo.s32 	%r702, %r701, 5;
	mul.wide.u32 	%rd29, %r702, 4;
	add.s64 	%rd7, %rd6, %rd29;
	@%p6 bra 	$L__BB1_9;
	ld.global.u32 	%r703, [%rd7];
	xor.b32  	%r1246, %r1246, %r703;
	ld.global.u32 	%r704, [%rd7+4];
	xor.b32  	%r1245, %r1245, %r704;
	ld.global.u32 	%r705, [%rd7+8];
	xor.b32  	%r1244, %r1244, %r705;
	ld.global.u32 	%r706, [%rd7+12];
	xor.b32  	%r1243, %r1243, %r706;
	ld.global.u32 	%r707, [%rd7+16];
	xor.b32  	%r1242, %r1242, %r707;
$L__BB1_9:
	and.b32  	%r709, %r699, 2;
	setp.eq.s32 	%p7, %r709, 0;
	@%p7 bra 	$L__BB1_11;
	ld.global.u32 	%r710, [%rd7+20];
	xor.b32  	%r1246, %r1246, %r710;
	ld.global.u32 	%r711, [%rd7+24];
	xor.b32  	%r1245, %r1245, %r711;
	ld.global.u32 	%r712, [%rd7+28];
	xor.b32  	%r1244, %r1244, %r712;
	ld.global.u32 	%r713, [%rd7+32];
	xor.b32  	%r1243, %r1243, %r713;
	ld.global.u32 	%r714, [%rd7+36];
	xor.b32  	%r1242, %r1242, %r714;
$L__BB1_11:
	and.b32  	%r716, %r699, 4;
	setp.eq.s32 	%p8, %r716, 0;
	@%p8 bra 	$L__BB1_13;
	ld.global.u32 	%r717, [%rd7+40];
	xor.b32  	%r1246, %r1246, %r717;
	ld.global.u32 	%r718, [%rd7+44];
	xor.b32  	%r1245, %r1245, %r718;
	ld.global.u32 	%r719, [%rd7+48];
	xor.b32  	%r1244, %r1244, %r719;
	ld.global.u32 	%r720, [%rd7+52];
	xor.b32  	%r1243, %r1243, %r720;
	ld.global.u32 	%r721, [%rd7+56];
	xor.b32  	%r1242, %r1242, %r721;
$L__BB1_13:
	and.b32  	%r723, %r699, 8;
	setp.eq.s32 	%p9, %r723, 0;
	@%p9 bra 	$L__BB1_15;
	ld.global.u32 	%r724, [%rd7+60];
	xor.b32  	%r1246, %r1246, %r724;
	ld.global.u32 	%r725, [%rd7+64];
	xor.b32  	%r1245, %r1245, %r725;
	ld.global.u32 	%r726, [%rd7+68];
	xor.b32  	%r1244, %r1244, %r726;
	ld.global.u32 	%r727, [%rd7+72];
	xor.b32  	%r1243, %r1243, %r727;
	ld.global.u32 	%r728, [%rd7+76];
	xor.b32  	%r1242, %r1242, %r728;
$L__BB1_15:
	and.b32  	%r730, %r699, 16;
	setp.eq.s32 	%p10, %r730, 0;
	@%p10 bra 	$L__BB1_17;
	ld.global.u32 	%r731, [%rd7+80];
	xor.b32  	%r1246, %r1246, %r731;
	ld.global.u32 	%r732, [%rd7+84];
	xor.b32  	%r1245, %r1245, %r732;
	ld.global.u32 	%r733, [%rd7+88];
	xor.b32  	%r1244, %r1244, %r733;
	ld.global.u32 	%r734, [%rd7+92];
	xor.b32  	%r1243, %r1243, %r734;
	ld.global.u32 	%r735, [%rd7+96];
	xor.b32  	%r1242, %r1242, %r735;
$L__BB1_17:
	and.b32  	%r737, %r699, 32;
	setp.eq.s32 	%p11, %r737, 0;
	@%p11 bra 	$L__BB1_19;
	ld.global.u32 	%r738, [%rd7+100];
	xor.b32  	%r1246, %r1246, %r738;
	ld.global.u32 	%r739, [%rd7+104];
	xor.b32  	%r1245, %r1245, %r739;
	ld.global.u32 	%r740, [%rd7+108];
	xor.b32  	%r1244, %r1244, %r740;
	ld.global.u32 	%r741, [%rd7+112];
	xor.b32  	%r1243, %r1243, %r741;
	ld.global.u32 	%r742, [%rd7+116];
	xor.b32  	%r1242, %r1242, %r742;
$L__BB1_19:
	and.b32  	%r744, %r699, 64;
	setp.eq.s32 	%p12, %r744, 0;
	@%p12 bra 	$L__BB1_21;
	ld.global.u32 	%r745, [%rd7+120];
	xor.b32  	%r1246, %r1246, %r745;
	ld.global.u32 	%r746, [%rd7+124];
	xor.b32  	%r1245, %r1245, %r746;
	ld.global.u32 	%r747, [%rd7+128];
	xor.b32  	%r1244, %r1244, %r747;
	ld.global.u32 	%r748, [%rd7+132];
	xor.b32  	%r1243, %r1243, %r748;
	ld.global.u32 	%r749, [%rd7+136];
	xor.b32  	%r1242, %r1242, %r749;
$L__BB1_21:
	and.b32  	%r751, %r699, 128;
	setp.eq.s32 	%p13, %r751, 0;
	@%p13 bra 	$L__BB1_23;
	ld.global.u32 	%r752, [%rd7+140];
	xor.b32  	%r1246, %r1246, %r752;
	ld.global.u32 	%r753, [%rd7+144];
	xor.b32  	%r1245, %r1245, %r753;
	ld.global.u32 	%r754, [%rd7+148];
	xor.b32  	%r1244, %r1244, %r754;
	ld.global.u32 	%r755, [%rd7+152];
	xor.b32  	%r1243, %r1243, %r755;
	ld.global.u32 	%r756, [%rd7+156];
	xor.b32  	%r1242, %r1242, %r756;
$L__BB1_23:
	and.b32  	%r758, %r699, 256;
	setp.eq.s32 	%p14, %r758, 0;
	@%p14 bra 	$L__BB1_25;
	ld.global.u32 	%r759, [%rd7+160];
	xor.b32  	%r1246, %r1246, %r759;
	ld.global.u32 	%r760, [%rd7+164];
	xor.b32  	%r1245, %r1245, %r760;
	ld.global.u32 	%r761, [%rd7+168];
	xor.b32  	%r1244, %r1244, %r761;
	ld.global.u32 	%r762, [%rd7+172];
	xor.b32  	%r1243, %r1243, %r762;
	ld.global.u32 	%r763, [%rd7+176];
	xor.b32  	%r1242, %r1242, %r763;
$L__BB1_25:
	and.b32  	%r765, %r699, 512;
	setp.eq.s32 	%p15, %r765, 0;
	@%p15 bra 	$L__BB1_27;
	ld.global.u32 	%r766, [%rd7+180];
	xor.b32  	%r1246, %r1246, %r766;
	ld.global.u32 	%r767, [%rd7+184];
	xor.b32  	%r1245, %r1245, %r767;
	ld.global.u32 	%r768, [%rd7+188];
	xor.b32  	%r1244, %r1244, %r768;
	ld.global.u32 	%r769, [%rd7+192];
	xor.b32  	%r1243, %r1243, %r769;
	ld.global.u32 	%r770, [%rd7+196];
	xor.b32  	%r1242, %r1242, %r770;
$L__BB1_27:
	and.b32  	%r772, %r699, 1024;
	setp.eq.s32 	%p16, %r772, 0;
	@%p16 bra 	$L__BB1_29;
	ld.global.u32 	%r773, [%rd7+200];
	xor.b32  	%r1246, %r1246, %r773;
	ld.global.u32 	%r774, [%rd7+204];
	xor.b32  	%r1245, %r1245, %r774;
	ld.global.u32 	%r775, [%rd7+208];
	xor.b32  	%r1244, %r1244, %r775;
	ld.global.u32 	%r776, [%rd7+212];
	xor.b32  	%r1243, %r1243, %r776;
	ld.global.u32 	%r777, [%rd7+216];
	xor.b32  	%r1242, %r1242, %r777;
$L__BB1_29:
	and.b32  	%r779, %r699, 2048;
	setp.eq.s32 	%p17, %r779, 0;
	@%p17 bra 	$L__BB1_31;
	ld.global.u32 	%r780, [%rd7+220];
	xor.b32  	%r1246, %r1246, %r780;
	ld.global.u32 	%r781, [%rd7+224];
	xor.b32  	%r1245, %r1245, %r781;
	ld.global.u32 	%r782, [%rd7+228];
	xor.b32  	%r1244, %r1244, %r782;
	ld.global.u32 	%r783, [%rd7+232];
	xor.b32  	%r1243, %r1243, %r783;
	ld.global.u32 	%r784, [%rd7+236];
	xor.b32  	%r1242, %r1242, %r784;
$L__BB1_31:
	and.b32  	%r786, %r699, 4096;
	setp.eq.s32 	%p18, %r786, 0;
	@%p18 bra 	$L__BB1_33;
	ld.global.u32 	%r787, [%rd7+240];
	xor.b32  	%r1246, %r1246, %r787;
	ld.global.u32 	%r788, [%rd7+244];
	xor.b32  	%r1245, %r1245, %r788;
	ld.global.u32 	%r789, [%rd7+248];
	xor.b32  	%r1244, %r1244, %r789;
	ld.global.u32 	%r790, [%rd7+252];
	xor.b32  	%r1243, %r1243, %r790;
	ld.global.u32 	%r791, [%rd7+256];
	xor.b32  	%r1242, %r1242, %r791;
$L__BB1_33:
	and.b32  	%r793, %r699, 8192;
	setp.eq.s32 	%p19, %r793, 0;
	@%p19 bra 	$L__BB1_35;
	ld.global.u32 	%r794, [%rd7+260];
	xor.b32  	%r1246, %r1246, %r794;
	ld.global.u32 	%r795, [%rd7+264];
	xor.b32  	%r1245, %r1245, %r795;
	ld.global.u32 	%r796, [%rd7+268];
	xor.b32  	%r1244, %r1244, %r796;
	ld.global.u32 	%r797, [%rd7+272];
	xor.b32  	%r1243, %r1243, %r797;
	ld.global.u32 	%r798, [%rd7+276];
	xor.b32  	%r1242, %r1242, %r798;
$L__BB1_35:
	and.b32  	%r800, %r699, 16384;
	setp.eq.s32 	%p20, %r800, 0;
	@%p20 bra 	$L__BB1_37;
	ld.global.u32 	%r801, [%rd7+280];
	xor.b32  	%r1246, %r1246, %r801;
	ld.global.u32 	%r802, [%rd7+284];
	xor.b32  	%r1245, %r1245, %r802;
	ld.global.u32 	%r803, [%rd7+288];
	xor.b32  	%r1244, %r1244, %r803;
	ld.global.u32 	%r804, [%rd7+292];
	xor.b32  	%r1243, %r1243, %r804;
	ld.global.u32 	%r805, [%rd7+296];
	xor.b32  	%r1242, %r1242, %r805;
$L__BB1_37:
	and.b32  	%r807, %r699, 32768;
	setp.eq.s32 	%p21, %r807, 0;
	@%p21 bra 	$L__BB1_39;
	ld.global.u32 	%r808, [%rd7+300];
	xor.b32  	%r1246, %r1246, %r808;
	ld.global.u32 	%r809, [%rd7+304];
	xor.b32  	%r1245, %r1245, %r809;
	ld.global.u32 	%r810, [%rd7+308];
	xor.b32  	%r1244, %r1244, %r810;
	ld.global.u32 	%r811, [%rd7+312];
	xor.b32  	%r1243, %r1243, %r811;
	ld.global.u32 	%r812, [%rd7+316];
	xor.b32  	%r1242, %r1242, %r812;
$L__BB1_39:
	add.s32 	%r1241, %r1241, 16;
	setp.ne.s32 	%p22, %r1241, 32;
	@%p22 bra 	$L__BB1_7;
	mad.lo.s32 	%r813, %r1235, -31, %r22;
	add.s32 	%r1235, %r813, 1;
	setp.ne.s32 	%p23, %r1235, 5;
	@%p23 bra 	$L__BB1_6;
	st.local.u32 	[%rd2+4], %r1246;
	st.local.v2.u32 	[%rd2+8], {%r1245, %r1244};
	st.local.v2.u32 	[%rd2+16], {%r1243, %r1242};
	setp.eq.s64 	%p24, %rd5, 1;
	@%p24 bra 	$L__BB1_116;
	mov.b32 	%r1242, 0;
	mov.u32 	%r1243, %r1242;
	mov.u32 	%r1244, %r1242;
	mov.u32 	%r1245, %r1242;
	mov.u32 	%r1246, %r1242;
	mov.u32 	%r1327, %r1242;
$L__BB1_43:
	mul.wide.u32 	%rd30, %r1327, 4;
	add.s64 	%rd31, %rd2, %rd30;
	ld.local.u32 	%r197, [%rd31+4];
	shl.b32 	%r198, %r1327, 5;
	mov.b32 	%r1333, 0;
$L__BB1_44:
	.pragma "nounroll";
	shr.u32 	%r816, %r197, %r1333;
	and.b32  	%r817, %r816, 1;
	setp.eq.b32 	%p25, %r817, 1;
	not.pred 	%p26, %p25;
	add.s32 	%r818, %r198, %r1333;
	mul.lo.s32 	%r819, %r818, 5;
	mul.wide.u32 	%rd32, %r819, 4;
	add.s64 	%rd8, %rd6, %rd32;
	@%p26 bra 	$L__BB1_46;
	ld.global.u32 	%r820, [%rd8];
	xor.b32  	%r1246, %r1246, %r820;
	ld.global.u32 	%r821, [%rd8+4];
	xor.b32  	%r1245, %r1245, %r821;
	ld.global.u32 	%r822, [%rd8+8];
	xor.b32  	%r1244, %r1244, %r822;
	ld.global.u32 	%r823, [%rd8+12];
	xor.b32  	%r1243, %r1243, %r823;
	ld.global.u32 	%r824, [%rd8+16];
	xor.b32  	%r1242, %r1242, %r824;
$L__BB1_46:
	and.b32  	%r826, %r816, 2;
	setp.eq.s32 	%p27, %r826, 0;
	@%p27 bra 	$L__BB1_48;
	ld.global.u32 	%r827, [%rd8+20];
	xor.b32  	%r1246, %r1246, %r827;
	ld.global.u32 	%r828, [%rd8+24];
	xor.b32  	%r1245, %r1245, %r828;
	ld.global.u32 	%r829, [%rd8+28];
	xor.b32  	%r1244, %r1244, %r829;
	ld.global.u32 	%r830, [%rd8+32];
	xor.b32  	%r1243, %r1243, %r830;
	ld.global.u32 	%r831, [%rd8+36];
	xor.b32  	%r1242, %r1242, %r831;
$L__BB1_48:
	and.b32  	%r833, %r816, 4;
	setp.eq.s32 	%p28, %r833, 0;
	@%p28 bra 	$L__BB1_50;
	ld.global.u32 	%r834, [%rd8+40];
	xor.b32  	%r1246, %r1246, %r834;
	ld.global.u32 	%r835, [%rd8+44];
	xor.b32  	%r1245, %r1245, %r835;
	ld.global.u32 	%r836, [%rd8+48];
	xor.b32  	%r1244, %r1244, %r836;
	ld.global.u32 	%r837, [%rd8+52];
	xor.b32  	%r1243, %r1243, %r837;
	ld.global.u32 	%r838, [%rd8+56];
	xor.b32  	%r1242, %r1242, %r838;
$L__BB1_50:
	and.b32  	%r840, %r816, 8;
	setp.eq.s32 	%p29, %r840, 0;
	@%p29 bra 	$L__BB1_52;
	ld.global.u32 	%r841, [%rd8+60];
	xor.b32  	%r1246, %r1246, %r841;
	ld.global.u32 	%r842, [%rd8+64];
	xor.b32  	%r1245, %r1245, %r842;
	ld.global.u32 	%r843, [%rd8+68];
	xor.b32  	%r1244, %r1244, %r843;
	ld.global.u32 	%r844, [%rd8+72];
	xor.b32  	%r1243, %r1243, %r844;
	ld.global.u32 	%r845, [%rd8+76];
	xor.b32  	%r1242, %r1242, %r845;
$L__BB1_52:
	and.b32  	%r847, %r816, 16;
	setp.eq.s32 	%p30, %r847, 0;
	@%p30 bra 	$L__BB1_54;
	ld.global.u32 	%r848, [%rd8+80];
	xor.b32  	%r1246, %r1246, %r848;
	ld.global.u32 	%r849, [%rd8+84];
	xor.b32  	%r1245, %r1245, %r849;
	ld.global.u32 	%r850, [%rd8+88];
	xor.b32  	%r1244, %r1244, %r850;
	ld.global.u32 	%r851, [%rd8+92];
	xor.b32  	%r1243, %r1243, %r851;
	ld.global.u32 	%r852, [%rd8+96];
	xor.b32  	%r1242, %r1242, %r852;
$L__BB1_54:
	and.b32  	%r854, %r816, 32;
	setp.eq.s32 	%p31, %r854, 0;
	@%p31 bra 	$L__BB1_56;
	ld.global.u32 	%r855, [%rd8+100];
	xor.b32  	%r1246, %r1246, %r855;
	ld.global.u32 	%r856, [%rd8+104];
	xor.b32  	%r1245, %r1245, %r856;
	ld.global.u32 	%r857, [%rd8+108];
	xor.b32  	%r1244, %r1244, %r857;
	ld.global.u32 	%r858, [%rd8+112];
	xor.b32  	%r1243, %r1243, %r858;
	ld.global.u32 	%r859, [%rd8+116];
	xor.b32  	%r1242, %r1242, %r859;
$L__BB1_56:
	and.b32  	%r861, %r816, 64;
	setp.eq.s32 	%p32, %r861, 0;
	@%p32 bra 	$L__BB1_58;
	ld.global.u32 	%r862, [%rd8+120];
	xor.b32  	%r1246, %r1246, %r862;
	ld.global.u32 	%r863, [%rd8+124];
	xor.b32  	%r1245, %r1245, %r863;
	ld.global.u32 	%r864, [%rd8+128];
	xor.b32  	%r1244, %r1244, %r864;
	ld.global.u32 	%r865, [%rd8+132];
	xor.b32  	%r1243, %r1243, %r865;
	ld.global.u32 	%r866, [%rd8+136];
	xor.b32  	%r1242, %r1242, %r866;
$L__BB1_58:
	and.b32  	%r868, %r816, 128;
	setp.eq.s32 	%p33, %r868, 0;
	@%p33 bra 	$L__BB1_60;
	ld.global.u32 	%r869, [%rd8+140];
	xor.b32  	%r1246, %r1246, %r869;
	ld.global.u32 	%r870, [%rd8+144];
	xor.b32  	%r1245, %r1245, %r870;
	ld.global.u32 	%r871, [%rd8+148];
	xor.b32  	%r1244, %r1244, %r871;
	ld.global.u32 	%r872, [%rd8+152];
	xor.b32  	%r1243, %r1243, %r872;
	ld.global.u32 	%r873, [%rd8+156];
	xor.b32  	%r1242, %r1242, %r873;
$L__BB1_60:
	and.b32  	%r875, %r816, 256;
	setp.eq.s32 	%p34, %r875, 0;
	@%p34 bra 	$L__BB1_62;
	ld.global.u32 	%r876, [%rd8+160];
	xor.b32  	%r1246, %r1246, %r876;
	ld.global.u32 	%r877, [%rd8+164];
	xor.b32  	%r1245, %r1245, %r877;
	ld.global.u32 	%r878, [%rd8+168];
	xor.b32  	%r1244, %r1244, %r878;
	ld.global.u32 	%r879, [%rd8+172];
	xor.b32  	%r1243, %r1243, %r879;
	ld.global.u32 	%r880, [%rd8+176];
	xor.b32  	%r1242, %r1242, %r880;
$L__BB1_62:
	and.b32  	%r882, %r816, 512;
	setp.eq.s32 	%p35, %r882, 0;
	@%p35 bra 	$L__BB1_64;
	ld.global.u32 	%r883, [%rd8+180];
	xor.b32  	%r1246, %r1246, %r883;
	ld.global.u32 	%r884, [%rd8+184];
	xor.b32  	%r1245, %r1245, %r884;
	ld.global.u32 	%r885, [%rd8+188];
	xor.b32  	%r1244, %r1244, %r885;
	ld.global.u32 	%r886, [%rd8+192];
	xor.b32  	%r1243, %r1243, %r886;
	ld.global.u32 	%r887, [%rd8+196];
	xor.b32  	%r1242, %r1242, %r887;
$L__BB1_64:
	and.b32  	%r889, %r816, 1024;
	setp.eq.s32 	%p36, %r889, 0;
	@%p36 bra 	$L__BB1_66;
	ld.global.u32 	%r890, [%rd8+200];
	xor.b32  	%r1246, %r1246, %r890;
	ld.global.u32 	%r891, [%rd8+204];
	xor.b32  	%r1245, %r1245, %r891;
	ld.global.u32 	%r892, [%rd8+208];
	xor.b32  	%r1244, %r1244, %r892;
	ld.global.u32 	%r893, [%rd8+212];
	xor.b32  	%r1243, %r1243, %r893;
	ld.global.u32 	%r894, [%rd8+216];
	xor.b32  	%r1242, %r1242, %r894;
$L__BB1_66:
	and.b32  	%r896, %r816, 2048;
	setp.eq.s32 	%p37, %r896, 0;
	@%p37 bra 	$L__BB1_68;
	ld.global.u32 	%r897, [%rd8+220];
	xor.b32  	%r1246, %r1246, %r897;
	ld.global.u32 	%r898, [%rd8+224];
	xor.b32  	%r1245, %r1245, %r898;
	ld.global.u32 	%r899, [%rd8+228];
	xor.b32  	%r1244, %r1244, %r899;
	ld.global.u32 	%r900, [%rd8+232];
	xor.b32  	%r1243, %r1243, %r900;
	ld.global.u32 	%r901, [%rd8+236];
	xor.b32  	%r1242, %r1242, %r901;
$L__BB1_68:
	and.b32  	%r903, %r816, 4096;
	setp.eq.s32 	%p38, %r903, 0;
	@%p38 bra 	$L__BB1_70;
	ld.global.u32 	%r904, [%rd8+240];
	xor.b32  	%r1246, %r1246, %r904;
	ld.global.u32 	%r905, [%rd8+244];
	xor.b32  	%r1245, %r1245, %r905;
	ld.global.u32 	%r906, [%rd8+248];
	xor.b32  	%r1244, %r1244, %r906;
	ld.global.u32 	%r907, [%rd8+252];
	xor.b32  	%r1243, %r1243, %r907;
	ld.global.u32 	%r908, [%rd8+256];
	xor.b32  	%r1242, %r1242, %r908;
$L__BB1_70:
	and.b32  	%r910, %r816, 8192;
	setp.eq.s32 	%p39, %r910, 0;
	@%p39 bra 	$L__BB1_72;
	ld.global.u32 	%r911, [%rd8+260];
	xor.b32  	%r1246, %r1246, %r911;
	ld.global.u32 	%r912, [%rd8+264];
	xor.b32  	%r1245, %r1245, %r912;
	ld.global.u32 	%r913, [%rd8+268];
	xor.b32  	%r1244, %r1244, %r913;
	ld.global.u32 	%r914, [%rd8+272];
	xor.b32  	%r1243, %r1243, %r914;
	ld.global.u32 	%r915, [%rd8+276];
	xor.b32  	%r1242, %r1242, %r915;
$L__BB1_72:
	and.b32  	%r917, %r816, 16384;
	setp.eq.s32 	%p40, %r917, 0;
	@%p40 bra 	$L__BB1_74;
	ld.global.u32 	%r918, [%rd8+280];
	xor.b32  	%r1246, %r1246, %r918;
	ld.global.u32 	%r919, [%rd8+284];
	xor.b32  	%r1245, %r1245, %r919;
	ld.global.u32 	%r920, [%rd8+288];
	xor.b32  	%r1244, %r1244, %r920;
	ld.global.u32 	%r921, [%rd8+292];
	xor.b32  	%r1243, %r1243, %r921;
	ld.global.u32 	%r922, [%rd8+296];
	xor.b32  	%r1242, %r1242, %r922;
$L__BB1_74:
	and.b32  	%r924, %r816, 32768;
	setp.eq.s32 	%p41, %r924, 0;
	@%p41 bra 	$L__BB1_76;
	ld.global.u32 	%r925, [%rd8+300];
	xor.b32  	%r1246, %r1246, %r925;
	ld.global.u32 	%r926, [%rd8+304];
	xor.b32  	%r1245, %r1245, %r926;
	ld.global.u32 	%r927, [%rd8+308];
	xor.b32  	%r1244, %r1244, %r927;
	ld.global.u32 	%r928, [%rd8+312];
	xor.b32  	%r1243, %r1243, %r928;
	ld.global.u32 	%r929, [%rd8+316];
	xor.b32  	%r1242, %r1242, %r929;
$L__BB1_76:
	add.s32 	%r1333, %r1333, 16;
	setp.ne.s32 	%p42, %r1333, 32;
	@%p42 bra 	$L__BB1_44;
	mad.lo.s32 	%r930, %r1327, -31, %r198;
	add.s32 	%r1327, %r930, 1;
	setp.ne.s32 	%p43, %r1327, 5;
	@%p43 bra 	$L__BB1_43;
	st.local.u32 	[%rd2+4], %r1246;
	st.local.v2.u32 	[%rd2+8], {%r1245, %r1244};
	st.local.v2.u32 	[%rd2+16], {%r1243, %r1242};
	setp.ne.s64 	%p44, %rd5, 3;
	@%p44 bra 	$L__BB1_116;
	mov.b32 	%r1242, 0;
	mov.u32 	%r1243, %r1242;
	mov.u32 	%r1244, %r1242;
	mov.u32 	%r1245, %r1242;
	mov.u32 	%r1246, %r1242;
	mov.u32 	%r1419, %r1242;
$L__BB1_80:
	mul.wide.u32 	%rd33, %r1419, 4;
	add.s64 	%rd34, %rd2, %rd33;
	ld.local.u32 	%r373, [%rd34+4];
	shl.b32 	%r374, %r1419, 5;
	mov.b32 	%r1425, 0;
$L__BB1_81:
	.pragma "nounroll";
	shr.u32 	%r933, %r373, %r1425;
	and.b32  	%r934, %r933, 1;
	setp.eq.b32 	%p45, %r934, 1;
	not.pred 	%p46, %p45;
	add.s32 	%r935, %r374, %r1425;
	mul.lo.s32 	%r936, %r935, 5;
	mul.wide.u32 	%rd35, %r936, 4;
	add.s64 	%rd9, %rd6, %rd35;
	@%p46 bra 	$L__BB1_83;
	ld.global.u32 	%r937, [%rd9];
	xor.b32  	%r1246, %r1246, %r937;
	ld.global.u32 	%r938, [%rd9+4];
	xor.b32  	%r1245, %r1245, %r938;
	ld.global.u32 	%r939, [%rd9+8];
	xor.b32  	%r1244, %r1244, %r939;
	ld.global.u32 	%r940, [%rd9+12];
	xor.b32  	%r1243, %r1243, %r940;
	ld.global.u32 	%r941, [%rd9+16];
	xor.b32  	%r1242, %r1242, %r941;
$L__BB1_83:
	and.b32  	%r943, %r933, 2;
	setp.eq.s32 	%p47, %r943, 0;
	@%p47 bra 	$L__BB1_85;
	ld.global.u32 	%r944, [%rd9+20];
	xor.b32  	%r1246, %r1246, %r944;
	ld.global.u32 	%r945, [%rd9+24];
	xor.b32  	%r1245, %r1245, %r945;
	ld.global.u32 	%r946, [%rd9+28];
	xor.b32  	%r1244, %r1244, %r946;
	ld.global.u32 	%r947, [%rd9+32];
	xor.b32  	%r1243, %r1243, %r947;
	ld.global.u32 	%r948, [%rd9+36];
	xor.b32  	%r1242, %r1242, %r948;
$L__BB1_85:
	and.b32  	%r950, %r933, 4;
	setp.eq.s32 	%p48, %r950, 0;
	@%p48 bra 	$L__BB1_87;
	ld.global.u32 	%r951, [%rd9+40];
	xor.b32  	%r1246, %r1246, %r951;
	ld.global.u32 	%r952, [%rd9+44];
	xor.b32  	%r1245, %r1245, %r952;
	ld.global.u32 	%r953, [%rd9+48];
	xor.b32  	%r1244, %r1244, %r953;
	ld.global.u32 	%r954, [%rd9+52];
	xor.b32  	%r1243, %r1243, %r954;
	ld.global.u32 	%r955, [%rd9+56];
	xor.b32  	%r1242, %r1242, %r955;
$L__BB1_87:
	and.b32  	%r957, %r933, 8;
	setp.eq.s32 	%p49, %r957, 0;
	@%p49 bra 	$L__BB1_89;
	ld.global.u32 	%r958, [%rd9+60];
	xor.b32  	%r1246, %r1246, %r958;
	ld.global.u32 	%r959, [%rd9+64];
	xor.b32  	%r1245, %r1245, %r959;
	ld.global.u32 	%r960, [%rd9+68];
	xor.b32  	%r1244, %r1244, %r960;
	ld.global.u32 	%r961, [%rd9+72];
	xor.b32  	%r1243, %r1243, %r961;
	ld.global.u32 	%r962, [%rd9+76];
	xor.b32  	%r1242, %r1242, %r962;
$L__BB1_89:
	and.b32  	%r964, %r933, 16;
	setp.eq.s32 	%p50, %r964, 0;
	@%p50 bra 	$L__BB1_91;
	ld.global.u32 	%r965, [%rd9+80];
	xor.b32  	%r1246, %r1246, %r965;
	ld.global.u32 	%r966, [%rd9+84];
	xor.b32  	%r1245, %r1245, %r966;
	ld.global.u32 	%r967, [%rd9+88];
	xor.b32  	%r1244, %r1244, %r967;
	ld.global.u32 	%r968, [%rd9+92];
	xor.b32  	%r1243, %r1243, %r968;
	ld.global.u32 	%r969, [%rd9+96];
	xor.b32  	%r1242, %r1242, %r969;
$L__BB1_91:
	and.b32  	%r971, %r933, 32;
	setp.eq.s32 	%p51, %r971, 0;
	@%p51 bra 	$L__BB1_93;
	ld.global.u32 	%r972, [%rd9+100];
	xor.b32  	%r1246, %r1246, %r972;
	ld.global.u32 	%r973, [%rd9+104];
	xor.b32  	%r1245, %r1245, %r973;
	ld.global.u32 	%r974, [%rd9+108];
	xor.b32  	%r1244, %r1244, %r974;
	ld.global.u32 	%r975, [%rd9+112];
	xor.b32  	%r1243, %r1243, %r975;
	ld.global.u32 	%r976, [%rd9+116];
	xor.b32  	%r1242, %r1242, %r976;
$L__BB1_93:
	and.b32  	%r978, %r933, 64;
	setp.eq.s32 	%p52, %r978, 0;
	@%p52 bra 	$L__BB1_95;
	ld.global.u32 	%r979, [%rd9+120];
	xor.b32  	%r1246, %r1246, %r979;
	ld.global.u32 	%r980, [%rd9+124];
	xor.b32  	%r1245, %r1245, %r980;
	ld.global.u32 	%r981, [%rd9+128];
	xor.b32  	%r1244, %r1244, %r981;
	ld.global.u32 	%r982, [%rd9+132];
	xor.b32  	%r1243, %r1243, %r982;
	ld.global.u32 	%r983, [%rd9+136];
	xor.b32  	%r1242, %r1242, %r983;
$L__BB1_95:
	and.b32  	%r985, %r933, 128;
	setp.eq.s32 	%p53, %r985, 0;
	@%p53 bra 	$L__BB1_97;
	ld.global.u32 	%r986, [%rd9+140];
	xor.b32  	%r1246, %r1246, %r986;
	ld.global.u32 	%r987, [%rd9+144];
	xor.b32  	%r1245, %r1245, %r987;
	ld.global.u32 	%r988, [%rd9+148];
	xor.b32  	%r1244, %r1244, %r988;
	ld.global.u32 	%r989, [%rd9+152];
	xor.b32  	%r1243, %r1243, %r989;
	ld.global.u32 	%r990, [%rd9+156];
	xor.b32  	%r1242, %r1242, %r990;
$L__BB1_97:
	and.b32  	%r992, %r933, 256;
	setp.eq.s32 	%p54, %r992, 0;
	@%p54 bra 	$L__BB1_99;
	ld.global.u32 	%r993, [%rd9+160];
	xor.b32  	%r1246, %r1246, %r993;
	ld.global.u32 	%r994, [%rd9+164];
	xor.b32  	%r1245, %r1245, %r994;
	ld.global.u32 	%r995, [%rd9+168];
	xor.b32  	%r1244, %r1244, %r995;
	ld.global.u32 	%r996, [%rd9+172];
	xor.b32  	%r1243, %r1243, %r996;
	ld.global.u32 	%r997, [%rd9+176];
	xor.b32  	%r1242, %r1242, %r997;
$L__BB1_99:
	and.b32  	%r999, %r933, 512;
	setp.eq.s32 	%p55, %r999, 0;
	@%p55 bra 	$L__BB1_101;
	ld.global.u32 	%r1000, [%rd9+180];
	xor.b32  	%r1246, %r1246, %r1000;
	ld.global.u32 	%r1001, [%rd9+184];
	xor.b32  	%r1245, %r1245, %r1001;
	ld.global.u32 	%r1002, [%rd9+188];
	xor.b32  	%r1244, %r1244, %r1002;
	ld.global.u32 	%r1003, [%rd9+192];
	xor.b32  	%r1243, %r1243, %r1003;
	ld.global.u32 	%r1004, [%rd9+196];
	xor.b32  	%r1242, %r1242, %r1004;
$L__BB1_101:
	and.b32  	%r1006, %r933, 1024;
	setp.eq.s32 	%p56, %r1006, 0;
	@%p56 bra 	$L__BB1_103;
	ld.global.u32 	%r1007, [%rd9+200];
	xor.b32  	%r1246, %r1246, %r1007;
	ld.global.u32 	%r1008, [%rd9+204];
	xor.b32  	%r1245, %r1245, %r1008;
	ld.global.u32 	%r1009, [%rd9+208];
	xor.b32  	%r1244, %r1244, %r1009;
	ld.global.u32 	%r1010, [%rd9+212];
	xor.b32  	%r1243, %r1243, %r1010;
	ld.global.u32 	%r1011, [%rd9+216];
	xor.b32  	%r1242, %r1242, %r1011;
$L__BB1_103:
	and.b32  	%r1013, %r933, 2048;
	setp.eq.s32 	%p57, %r1013, 0;
	@%p57 bra 	$L__BB1_105;
	ld.global.u32 	%r1014, [%rd9+220];
	xor.b32  	%r1246, %r1246, %r1014;
	ld.global.u32 	%r1015, [%rd9+224];
	xor.b32  	%r1245, %r1245, %r1015;
	ld.global.u32 	%r1016, [%rd9+228];
	xor.b32  	%r1244, %r1244, %r1016;
	ld.global.u32 	%r1017, [%rd9+232];
	xor.b32  	%r1243, %r1243, %r1017;
	ld.global.u32 	%r1018, [%rd9+236];
	xor.b32  	%r1242, %r1242, %r1018;
$L__BB1_105:
	and.b32  	%r1020, %r933, 4096;
	setp.eq.s32 	%p58, %r1020, 0;
	@%p58 bra 	$L__BB1_107;
	ld.global.u32 	%r1021, [%rd9+240];
	xor.b32  	%r1246, %r1246, %r1021;
	ld.global.u32 	%r1022, [%rd9+244];
	xor.b32  	%r1245, %r1245, %r1022;
	ld.global.u32 	%r1023, [%rd9+248];
	xor.b32  	%r1244, %r1244, %r1023;
	ld.global.u32 	%r1024, [%rd9+252];
	xor.b32  	%r1243, %r1243, %r1024;
	ld.global.u32 	%r1025, [%rd9+256];
	xor.b32  	%r1242, %r1242, %r1025;
$L__BB1_107:
	and.b32  	%r1027, %r933, 8192;
	setp.eq.s32 	%p59, %r1027, 0;
	@%p59 bra 	$L__BB1_109;
	ld.global.u32 	%r1028, [%rd9+260];
	xor.b32  	%r1246, %r1246, %r1028;
	ld.global.u32 	%r1029, [%rd9+264];
	xor.b32  	%r1245, %r1245, %r1029;
	ld.global.u32 	%r1030, [%rd9+268];
	xor.b32  	%r1244, %r1244, %r1030;
	ld.global.u32 	%r1031, [%rd9+272];
	xor.b32  	%r1243, %r1243, %r1031;
	ld.global.u32 	%r1032, [%rd9+276];
	xor.b32  	%r1242, %r1242, %r1032;
$L__BB1_109:
	and.b32  	%r1034, %r933, 16384;
	setp.eq.s32 	%p60, %r1034, 0;
	@%p60 bra 	$L__BB1_111;
	ld.global.u32 	%r1035, [%rd9+280];
	xor.b32  	%r1246, %r1246, %r1035;
	ld.global.u32 	%r1036, [%rd9+284];
	xor.b32  	%r1245, %r1245, %r1036;
	ld.global.u32 	%r1037, [%rd9+288];
	xor.b32  	%r1244, %r1244, %r1037;
	ld.global.u32 	%r1038, [%rd9+292];
	xor.b32  	%r1243, %r1243, %r1038;
	ld.global.u32 	%r1039, [%rd9+296];
	xor.b32  	%r1242, %r1242, %r1039;
$L__BB1_111:
	and.b32  	%r1041, %r933, 32768;
	setp.eq.s32 	%p61, %r1041, 0;
	@%p61 bra 	$L__BB1_113;
	ld.global.u32 	%r1042, [%rd9+300];
	xor.b32  	%r1246, %r1246, %r1042;
	ld.global.u32 	%r1043, [%rd9+304];
	xor.b32  	%r1245, %r1245, %r1043;
	ld.global.u32 	%r1044, [%rd9+308];
	xor.b32  	%r1244, %r1244, %r1044;
	ld.global.u32 	%r1045, [%rd9+312];
	xor.b32  	%r1243, %r1243, %r1045;
	ld.global.u32 	%r1046, [%rd9+316];
	xor.b32  	%r1242, %r1242, %r1046;
$L__BB1_113:
	add.s32 	%r1425, %r1425, 16;
	setp.ne.s32 	%p62, %r1425, 32;
	@%p62 bra 	$L__BB1_81;
	mad.lo.s32 	%r1047, %r1419, -31, %r374;
	add.s32 	%r1419, %r1047, 1;
	setp.ne.s32 	%p63, %r1419, 5;
	@%p63 bra 	$L__BB1_80;
	st.local.u32 	[%rd2+4], %r1246;
	st.local.v2.u32 	[%rd2+8], {%r1245, %r1244};
	st.local.v2.u32 	[%rd2+16], {%r1243, %r1242};
$L__BB1_116:
	shr.u64 	%rd69, %rd4, 2;
	add.s32 	%r1229, %r1229, 1;
	setp.gt.u64 	%p64, %rd4, 3;
	@%p64 bra 	$L__BB1_4;
$L__BB1_117:
	mov.b32 	%r1048, 0;
	st.local.v2.u32 	[%rd2+24], {%r1048, %r1048};
	st.local.u32 	[%rd2+32], %r1048;
	mov.b64 	%rd36, 0;
	st.local.u64 	[%rd2+40], %rd36;
	bar.sync 	0;
	setp.lt.s32 	%p65, %r680, 1;
	mov.f32 	%f362, 0f00000000;
	@%p65 bra 	$L__BB1_211;
	setp.lt.s32 	%p66, %r678, 2;
	mov.f32 	%f362, 0f00000000;
	@%p66 bra 	$L__BB1_183;
	setp.lt.s32 	%p85, %r679, 1;
	@%p85 bra 	$L__BB1_174;
	and.b32  	%r554, %r679, 7;
	and.b32  	%r555, %r679, 3;
	and.b32  	%r556, %r679, 15;
	and.b32  	%r557, %r679, 2147483640;
	and.b32  	%r558, %r679, 1;
	and.b32  	%r559, %r679, 2147483646;
	and.b32  	%r560, %r679, 2147483632;
	neg.s32 	%r561, %r557;
	shl.b32 	%r1137, %r678, 3;
	mov.u32 	%r1138, shared_mem;
	add.s32 	%r1139, %r1137, %r1138;
	add.s32 	%r562, %r1139, 4;
	shl.b32 	%r563, %r678, 5;
	shl.b32 	%r564, %r678, 2;
	mov.f32 	%f362, 0f00000000;
	mov.b32 	%r1522, 0;
$L__BB1_121:
	mov.u32 	%r1537, %r1246;
	setp.lt.u32 	%p92, %r679, 8;
	mov.b32 	%r1526, 0;
	@%p92 bra 	$L__BB1_124;
	add.s64 	%rd70, %rd1, 16;
	mov.u32 	%r1523, %r562;
	mov.u32 	%r1524, %r561;
$L__BB1_123:
	.pragma "nounroll";
	ld.shared.f32 	%f144, [%r1523];
	add.s32 	%r1141, %r1523, %r564;
	ld.shared.f32 	%f145, [%r1141];
	st.local.v2.f32 	[%rd70+-16], {%f144, %f145};
	add.s32 	%r1142, %r1141, %r564;
	ld.shared.f32 	%f146, [%r1142];
	add.s32 	%r1143, %r1142, %r564;
	ld.shared.f32 	%f147, [%r1143];
	st.local.v2.f32 	[%rd70+-8], {%f146, %f147};
	add.s32 	%r1144, %r1143, %r564;
	ld.shared.f32 	%f148, [%r1144];
	add.s32 	%r1145, %r1144, %r564;
	ld.shared.f32 	%f149, [%r1145];
	st.local.v2.f32 	[%rd70], {%f148, %f149};
	add.s32 	%r1146, %r1145, %r564;
	ld.shared.f32 	%f150, [%r1146];
	add.s32 	%r1147, %r1146, %r564;
	ld.shared.f32 	%f151, [%r1147];
	st.local.v2.f32 	[%rd70+8], {%f150, %f151};
	add.s32 	%r1524, %r1524, 8;
	add.s64 	%rd70, %rd70, 32;
	add.s32 	%r1523, %r1523, %r563;
	setp.ne.s32 	%p93, %r1524, 0;
	mov.u32 	%r1526, %r557;
	@%p93 bra 	$L__BB1_123;
$L__BB1_124:
	setp.eq.s32 	%p94, %r554, 0;
	@%p94 bra 	$L__BB1_132;
	add.s32 	%r1148, %r554, -1;
	setp.lt.u32 	%p95, %r1148, 3;
	@%p95 bra 	$L__BB1_127;
	add.s32 	%r1149, %r1526, 2;
	mul.lo.s32 	%r1150, %r1149, %r678;
	shl.b32 	%r1151, %r1150, 2;
	mov.u32 	%r1152, shared_mem;
	add.s32 	%r1153, %r1152, %r1151;
	add.s32 	%r1154, %r1153, 4;
	ld.shared.f32 	%f152, [%r1153+4];
	mul.wide.u32 	%rd52, %r1526, 4;
	add.s64 	%rd53, %rd1, %rd52;
	st.local.f32 	[%rd53], %f152;
	add.s32 	%r1155, %r1154, %r564;
	ld.shared.f32 	%f153, [%r1155];
	st.local.f32 	[%rd53+4], %f153;
	add.s32 	%r1526, %r1526, 4;
	add.s32 	%r1156, %r1155, %r564;
	ld.shared.f32 	%f154, [%r1156];
	st.local.f32 	[%rd53+8], %f154;
	add.s32 	%r1157, %r1156, %r564;
	ld.shared.f32 	%f155, [%r1157];
	st.local.f32 	[%rd53+12], %f155;
$L__BB1_127:
	setp.eq.s32 	%p96, %r555, 0;
	@%p96 bra 	$L__BB1_132;
	setp.eq.s32 	%p97, %r555, 1;
	@%p97 bra 	$L__BB1_130;
	add.s32 	%r579, %r1526, 2;
	mul.lo.s32 	%r1158, %r579, %r678;
	shl.b32 	%r1159, %r1158, 2;
	mov.u32 	%r1160, shared_mem;
	add.s32 	%r1161, %r1160, %r1159;
	add.s32 	%r1162, %r1161, 4;
	ld.shared.f32 	%f156, [%r1161+4];
	mul.wide.u32 	%rd54, %r1526, 4;
	add.s64 	%rd55, %rd1, %rd54;
	st.local.f32 	[%rd55], %f156;
	add.s32 	%r1163, %r1162, %r564;
	ld.shared.f32 	%f157, [%r1163];
	st.local.f32 	[%rd55+4], %f157;
	mov.u32 	%r1526, %r579;
$L__BB1_130:
	setp.eq.s32 	%p98, %r558, 0;
	@%p98 bra 	$L__BB1_132;
	add.s32 	%r1164, %r1526, 2;
	mul.lo.s32 	%r1165, %r1164, %r678;
	shl.b32 	%r1166, %r1165, 2;
	mov.u32 	%r1167, shared_mem;
	add.s32 	%r1168, %r1167, %r1166;
	ld.shared.f32 	%f158, [%r1168+4];
	mul.wide.u32 	%rd56, %r1526, 4;
	add.s64 	%rd57, %rd1, %rd56;
	st.local.f32 	[%rd57], %f158;
$L__BB1_132:
	mov.b32 	%r1538, 1;
$L__BB1_133:
	mov.u32 	%r1246, %r1245;
	mov.u32 	%r1245, %r1244;
	mov.u32 	%r1244, %r1243;
	mov.u32 	%r1243, %r1242;
	setp.eq.s32 	%p99, %r679, 1;
	shr.u32 	%r1171, %r1537, 2;
	xor.b32  	%r1172, %r1171, %r1537;
	shl.b32 	%r1173, %r1243, 4;
	shl.b32 	%r1174, %r1172, 1;
	xor.b32  	%r1175, %r1174, %r1173;
	xor.b32  	%r1176, %r1175, %r1172;
	xor.b32  	%r1242, %r1176, %r1243;
	add.s32 	%r1532, %r1532, 362437;
	add.s32 	%r1177, %r1242, %r1532;
	cvt.rn.f32.u32 	%f159, %r1177;
	fma.rn.f32 	%f160, %f159, 0f2F800000, 0f2F000000;
	add.s32 	%r1178, %r1538, %r678;
	shl.b32 	%r1179, %r1178, 2;
	mov.u32 	%r1180, shared_mem;
	add.s32 	%r1181, %r1180, 4;
	add.s32 	%r1182, %r1181, %r1179;
	ld.shared.f32 	%f161, [%r1182];
	shl.b32 	%r1183, %r1538, 2;
	add.s32 	%r598, %r1181, %r1183;
	ld.shared.f32 	%f162, [%r598];
	sub.f32 	%f163, %f161, %f162;
	fma.rn.f32 	%f16, %f163, %f160, %f162;
	abs.f32 	%f164, %f16;
	setp.lt.f32 	%p100, %f164, 0f00800000;
	mul.f32 	%f165, %f164, 0f4B800000;
	selp.f32 	%f166, %f165, %f164, %p100;
	selp.f32 	%f167, 0fC1C00000, 0f00000000, %p100;
	mov.b32 	%r1184, %f166;
	add.s32 	%r1185, %r1184, -1060439283;
	and.b32  	%r1186, %r1185, -8388608;
	sub.s32 	%r1187, %r1184, %r1186;
	mov.b32 	%f168, %r1187;
	cvt.rn.f32.s32 	%f169, %r1186;
	fma.rn.f32 	%f170, %f169, 0f34000000, %f167;
	add.f32 	%f171, %f168, 0fBF800000;
	add.f32 	%f172, %f168, 0f3F800000;
	rcp.approx.ftz.f32 	%f173, %f172;
	add.f32 	%f174, %f171, %f171;
	mul.f32 	%f175, %f174, %f173;
	mul.f32 	%f176, %f175, %f175;
	sub.f32 	%f177, %f171, %f175;
	add.f32 	%f178, %f177, %f177;
	neg.f32 	%f179, %f175;
	fma.rn.f32 	%f180, %f179, %f171, %f178;
	mul.rn.f32 	%f181, %f173, %f180;
	fma.rn.f32 	%f182, %f176, 0f3A2C32E4, 0f3B52E7DB;
	fma.rn.f32 	%f183, %f182, %f176, 0f3C93BB73;
	fma.rn.f32 	%f184, %f183, %f176, 0f3DF6384F;
	mul.rn.f32 	%f185, %f184, %f176;
	fma.rn.f32 	%f186, %f175, 0f3FB8AA3B, %f170;
	sub.f32 	%f187, %f170, %f186;
	fma.rn.f32 	%f188, %f175, 0f3FB8AA3B, %f187;
	fma.rn.f32 	%f189, %f181, 0f3FB8AA3B, %f188;
	fma.rn.f32 	%f190, %f175, 0f32A55E34, %f189;
	mul.f32 	%f191, %f185, 0f40400000;
	fma.rn.f32 	%f192, %f191, %f181, %f190;
	fma.rn.f32 	%f193, %f185, %f175, %f192;
	add.rn.f32 	%f18, %f186, %f193;
	neg.f32 	%f194, %f186;
	add.rn.f32 	%f195, %f18, %f194;
	neg.f32 	%f196, %f195;
	add.rn.f32 	%f19, %f193, %f196;
	setp.eq.f32 	%p101, %f16, 0f00000000;
	setp.eq.f32 	%p102, %f164, 0f7F800000;
	or.pred  	%p1, %p101, %p102;
	add.f32 	%f197, %f16, %f16;
	mov.b32 	%r599, %f197;
	xor.b32  	%r600, %r599, 2139095040;
	mov.b32 	%r1540, 0;
	@%p99 bra 	$L__BB1_162;
	mov.b32 	%r1539, 0;
$L__BB1_135:
	mov.u32 	%r601, %r1539;
	setp.eq.f32 	%p103, %f16, 0f3F800000;
	add.s32 	%r1539, %r601, 2;
	mul.lo.s32 	%r1189, %r1539, %r678;
	shl.b32 	%r1190, %r1189, 2;
	add.s32 	%r603, %r598, %r1190;
	ld.shared.f32 	%f199, [%r603];
	mul.f32 	%f200, %f199, 0f3F000000;
	cvt.rzi.f32.f32 	%f201, %f200;
	add.f32 	%f202, %f201, %f201;
	sub.f32 	%f203, %f199, %f202;
	abs.f32 	%f21, %f203;
	mul.rn.f32 	%f204, %f18, %f199;
	neg.f32 	%f205, %f204;
	fma.rn.f32 	%f206, %f18, %f199, %f205;
	fma.rn.f32 	%f207, %f19, %f199, %f206;
	cvt.rni.f32.f32 	%f208, %f204;
	sub.f32 	%f209, %f204, %f208;
	add.f32 	%f210, %f209, %f207;
	fma.rn.f32 	%f211, %f210, 0f391FCB8E, 0f3AAF85ED;
	fma.rn.f32 	%f212, %f211, %f210, 0f3C1D9856;
	fma.rn.f32 	%f213, %f212, %f210, 0f3D6357BB;
	fma.rn.f32 	%f214, %f213, %f210, 0f3E75FDEC;
	fma.rn.f32 	%f215, %f214, %f210, 0f3F317218;
	fma.rn.f32 	%f216, %f215, %f210, 0f3F800000;
	cvt.rzi.s32.f32 	%r1191, %f208;
	setp.gt.f32 	%p104, %f208, 0f00000000;
	selp.b32 	%r1192, 0, -2097152000, %p104;
	add.s32 	%r1193, %r1192, 2130706432;
	mov.b32 	%f217, %r1193;
	mul.f32 	%f218, %f216, %f217;
	shl.b32 	%r1194, %r1191, 23;
	sub.s32 	%r1195, %r1194, %r1192;
	mov.b32 	%f219, %r1195;
	mul.f32 	%f220, %f218, %f219;
	abs.f32 	%f221, %f204;
	setp.gt.f32 	%p105, %f221, 0f43180000;
	setp.lt.f32 	%p106, %f204, 0f00000000;
	selp.f32 	%f222, 0f00000000, 0f7F800000, %p106;
	selp.f32 	%f22, %f222, %f220, %p105;
	setp.eq.f32 	%p107, %f199, 0f00000000;
	or.pred  	%p108, %p103, %p107;
	mov.f32 	%f363, 0f3F800000;
	@%p108 bra 	$L__BB1_154;
	setp.nan.f32 	%p109, %f164, %f164;
	abs.f32 	%f223, %f199;
	setp.nan.f32 	%p110, %f223, %f223;
	or.pred  	%p111, %p109, %p110;
	@%p111 bra 	$L__BB1_153;
	@%p1 bra 	$L__BB1_152;
	setp.geu.f32 	%p112, %f16, 0f00000000;
	setp.eq.f32 	%p113, %f16, 0fBF800000;
	setp.eq.f32 	%p114, %f223, 0f7F800000;
	and.pred  	%p115, %p113, %p114;
	or.pred  	%p116, %p115, %p112;
	selp.f32 	%f363, 0f3F800000, %f22, %p115;
	@%p116 bra 	$L__BB1_154;
	setp.neu.f32 	%p117, %f21, 0f3F800000;
	neg.f32 	%f224, %f22;
	selp.f32 	%f225, %f22, %f224, %p117;
	cvt.rmi.f32.f32 	%f226, %f199;
	setp.neu.f32 	%p118, %f199, %f226;
	selp.f32 	%f363, 0f7FFFFFFF, %f225, %p118;
	bra.uni 	$L__BB1_154;
$L__BB1_140:
	.pragma "nounroll";
	mul.wide.u32 	%rd61, %r1528, 4;
	add.s64 	%rd62, %rd1, %rd61;
	ld.local.v2.f32 	{%f292, %f293}, [%rd62];
	add.f32 	%f294, %f362, %f292;
	add.f32 	%f295, %f294, %f293;
	ld.local.v2.f32 	{%f296, %f297}, [%rd62+8];
	add.f32 	%f298, %f295, %f296;
	add.f32 	%f299, %f298, %f297;
	ld.local.v2.f32 	{%f300, %f301}, [%rd62+16];
	add.f32 	%f302, %f299, %f300;
	add.f32 	%f303, %f302, %f301;
	ld.local.v2.f32 	{%f304, %f305}, [%rd62+24];
	add.f32 	%f306, %f303, %f304;
	add.f32 	%f307, %f306, %f305;
	ld.local.v2.f32 	{%f308, %f309}, [%rd62+32];
	add.f32 	%f310, %f307, %f308;
	add.f32 	%f311, %f310, %f309;
	ld.local.v2.f32 	{%f312, %f313}, [%rd62+40];
	add.f32 	%f314, %f311, %f312;
	add.f32 	%f315, %f314, %f313;
	ld.local.v2.f32 	{%f316, %f317}, [%rd62+48];
	add.f32 	%f318, %f315, %f316;
	add.f32 	%f319, %f318, %f317;
	ld.local.v2.f32 	{%f320, %f321}, [%rd62+56];
	add.f32 	%f322, %f319, %f320;
	add.f32 	%f362, %f322, %f321;
	add.s32 	%r1528, %r1528, 16;
	setp.ne.s32 	%p161, %r1528, %r560;
	mov.u32 	%r1530, %r560;
	@%p161 bra 	$L__BB1_140;
$L__BB1_141:
	setp.eq.s32 	%p162, %r556, 0;
	@%p162 bra 	$L__BB1_151;
	add.s32 	%r1222, %r556, -1;
	setp.lt.u32 	%p163, %r1222, 7;
	@%p163 bra 	$L__BB1_144;
	mul.wide.u32 	%rd63, %r1530, 4;
	add.s64 	%rd64, %rd1, %rd63;
	ld.local.f32 	%f324, [%rd64];
	add.f32 	%f325, %f362, %f324;
	ld.local.f32 	%f326, [%rd64+4];
	add.f32 	%f327, %f325, %f326;
	ld.local.f32 	%f328, [%rd64+8];
	add.f32 	%f329, %f327, %f328;
	ld.local.f32 	%f330, [%rd64+12];
	add.f32 	%f331, %f329, %f330;
	ld.local.f32 	%f332, [%rd64+16];
	add.f32 	%f333, %f331, %f332;
	ld.local.f32 	%f334, [%rd64+20];
	add.f32 	%f335, %f333, %f334;
	ld.local.f32 	%f336, [%rd64+24];
	add.f32 	%f337, %f335, %f336;
	ld.local.f32 	%f338, [%rd64+28];
	add.f32 	%f362, %f337, %f338;
	add.s32 	%r1530, %r1530, 8;
$L__BB1_144:
	setp.eq.s32 	%p164, %r554, 0;
	@%p164 bra 	$L__BB1_151;
	add.s32 	%r1223, %r554, -1;
	setp.lt.u32 	%p165, %r1223, 3;
	@%p165 bra 	$L__BB1_147;
	mul.wide.u32 	%rd65, %r1530, 4;
	add.s64 	%rd66, %rd1, %rd65;
	ld.local.f32 	%f340, [%rd66];
	add.f32 	%f341, %f362, %f340;
	ld.local.f32 	%f342, [%rd66+4];
	add.f32 	%f343, %f341, %f342;
	ld.local.f32 	%f344, [%rd66+8];
	add.f32 	%f345, %f343, %f344;
	ld.local.f32 	%f346, [%rd66+12];
	add.f32 	%f362, %f345, %f346;
	add.s32 	%r1530, %r1530, 4;
$L__BB1_147:
	setp.eq.s32 	%p166, %r555, 0;
	@%p166 bra 	$L__BB1_151;
	setp.eq.s32 	%p167, %r555, 1;
	mul.wide.u32 	%rd67, %r1530, 4;
	add.s64 	%rd14, %rd1, %rd67;
	ld.local.f32 	%f347, [%rd14];
	add.f32 	%f362, %f362, %f347;
	@%p167 bra 	$L__BB1_151;
	setp.eq.s32 	%p168, %r555, 2;
	ld.local.f32 	%f348, [%rd14+4];
	add.f32 	%f362, %f362, %f348;
	@%p168 bra 	$L__BB1_151;
	ld.local.f32 	%f349, [%rd14+8];
	add.f32 	%f362, %f362, %f349;
$L__BB1_151:
	add.s32 	%r1522, %r1522, 1;
	setp.eq.s32 	%p169, %r1522, %r680;
	@%p169 bra 	$L__BB1_210;
	bra.uni 	$L__BB1_121;
$L__BB1_152:
	setp.neu.f32 	%p119, %f21, 0f3F800000;
	setp.lt.f32 	%p120, %f199, 0f00000000;
	selp.b32 	%r1196, %r600, %r599, %p120;
	and.b32  	%r1197, %r1196, 2147483647;
	selp.b32 	%r1198, %r1197, %r1196, %p119;
	mov.b32 	%f363, %r1198;
	bra.uni 	$L__BB1_154;
$L__BB1_153:
	add.rn.f32 	%f363, %f16, %f199;
$L__BB1_154:
	mul.wide.u32 	%rd58, %r601, 4;
	add.s64 	%rd15, %rd1, %rd58;
	ld.local.f32 	%f228, [%rd15];
	mul.f32 	%f229, %f363, %f228;
	st.local.f32 	[%rd15], %f229;
	add.s32 	%r1199, %r603, %r564;
	ld.shared.f32 	%f230, [%r1199];
	mul.f32 	%f231, %f230, 0f3F000000;
	cvt.rzi.f32.f32 	%f232, %f231;
	add.f32 	%f233, %f232, %f232;
	sub.f32 	%f234, %f230, %f233;
	abs.f32 	%f30, %f234;
	mul.rn.f32 	%f235, %f18, %f230;
	neg.f32 	%f236, %f235;
	fma.rn.f32 	%f237, %f18, %f230, %f236;
	fma.rn.f32 	%f238, %f19, %f230, %f237;
	cvt.rni.f32.f32 	%f239, %f235;
	sub.f32 	%f240, %f235, %f239;
	add.f32 	%f241, %f240, %f238;
	fma.rn.f32 	%f242, %f241, 0f391FCB8E, 0f3AAF85ED;
	fma.rn.f32 	%f243, %f242, %f241, 0f3C1D9856;
	fma.rn.f32 	%f244, %f243, %f241, 0f3D6357BB;
	fma.rn.f32 	%f245, %f244, %f241, 0f3E75FDEC;
	fma.rn.f32 	%f246, %f245, %f241, 0f3F317218;
	fma.rn.f32 	%f247, %f246, %f241, 0f3F800000;
	cvt.rzi.s32.f32 	%r1200, %f239;
	setp.gt.f32 	%p122, %f239, 0f00000000;
	selp.b32 	%r1201, 0, -2097152000, %p122;
	add.s32 	%r1202, %r1201, 2130706432;
	mov.b32 	%f248, %r1202;
	mul.f32 	%f249, %f247, %f248;
	shl.b32 	%r1203, %r1200, 23;
	sub.s32 	%r1204, %r1203, %r1201;
	mov.b32 	%f250, %r1204;
	mul.f32 	%f251, %f249, %f250;
	abs.f32 	%f252, %f235;
	setp.gt.f32 	%p123, %f252, 0f43180000;
	setp.lt.f32 	%p124, %f235, 0f00000000;
	selp.f32 	%f253, 0f00000000, 0f7F800000, %p124;
	selp.f32 	%f31, %f253, %f251, %p123;
	setp.eq.f32 	%p125, %f230, 0f00000000;
	or.pred  	%p126, %p103, %p125;
	mov.f32 	%f364, 0f3F800000;
	@%p126 bra 	$L__BB1_161;
	setp.nan.f32 	%p127, %f164, %f164;
	abs.f32 	%f254, %f230;
	setp.nan.f32 	%p128, %f254, %f254;
	or.pred  	%p129, %p127, %p128;
	@%p129 bra 	$L__BB1_160;
	@%p1 bra 	$L__BB1_159;
	setp.geu.f32 	%p130, %f16, 0f00000000;
	setp.eq.f32 	%p131, %f16, 0fBF800000;
	setp.eq.f32 	%p132, %f254, 0f7F800000;
	and.pred  	%p133, %p131, %p132;
	or.pred  	%p134, %p133, %p130;
	selp.f32 	%f364, 0f3F800000, %f31, %p133;
	@%p134 bra 	$L__BB1_161;
	setp.neu.f32 	%p135, %f30, 0f3F800000;
	neg.f32 	%f255, %f31;
	selp.f32 	%f256, %f31, %f255, %p135;
	cvt.rmi.f32.f32 	%f257, %f230;
	setp.neu.f32 	%p136, %f230, %f257;
	selp.f32 	%f364, 0f7FFFFFFF, %f256, %p136;
	bra.uni 	$L__BB1_161;
$L__BB1_159:
	setp.neu.f32 	%p137, %f30, 0f3F800000;
	setp.lt.f32 	%p138, %f230, 0f00000000;
	selp.b32 	%r1205, %r600, %r599, %p138;
	and.b32  	%r1206, %r1205, 2147483647;
	selp.b32 	%r1207, %r1206, %r1205, %p137;
	mov.b32 	%f364, %r1207;
	bra.uni 	$L__BB1_161;
$L__BB1_160:
	add.rn.f32 	%f364, %f16, %f230;
$L__BB1_161:
	ld.local.f32 	%f258, [%rd15+4];
	mul.f32 	%f259, %f364, %f258;
	st.local.f32 	[%rd15+4], %f259;
	setp.ne.s32 	%p139, %r1539, %r559;
	mov.u32 	%r1540, %r559;
	@%p139 bra 	$L__BB1_135;
$L__BB1_162:
	setp.eq.s32 	%p140, %r558, 0;
	@%p140 bra 	$L__BB1_171;
	setp.eq.f32 	%p141, %f16, 0f3F800000;
	add.s32 	%r1208, %r1540, 2;
	mul.lo.s32 	%r1209, %r1208, %r678;
	shl.b32 	%r1210, %r1209, 2;
	add.s32 	%r1211, %r598, %r1210;
	ld.shared.f32 	%f261, [%r1211];
	mul.f32 	%f262, %f261, 0f3F000000;
	cvt.rzi.f32.f32 	%f263, %f262;
	add.f32 	%f264, %f263, %f263;
	sub.f32 	%f265, %f261, %f264;
	abs.f32 	%f39, %f265;
	mul.rn.f32 	%f266, %f18, %f261;
	neg.f32 	%f267, %f266;
	fma.rn.f32 	%f268, %f18, %f261, %f267;
	fma.rn.f32 	%f269, %f19, %f261, %f268;
	cvt.rni.f32.f32 	%f270, %f266;
	sub.f32 	%f271, %f266, %f270;
	add.f32 	%f272, %f271, %f269;
	fma.rn.f32 	%f273, %f272, 0f391FCB8E, 0f3AAF85ED;
	fma.rn.f32 	%f274, %f273, %f272, 0f3C1D9856;
	fma.rn.f32 	%f275, %f274, %f272, 0f3D6357BB;
	fma.rn.f32 	%f276, %f275, %f272, 0f3E75FDEC;
	fma.rn.f32 	%f277, %f276, %f272, 0f3F317218;
	fma.rn.f32 	%f278, %f277, %f272, 0f3F800000;
	cvt.rzi.s32.f32 	%r1212, %f270;
	setp.gt.f32 	%p142, %f270, 0f00000000;
	selp.b32 	%r1213, 0, -2097152000, %p142;
	add.s32 	%r1214, %r1213, 2130706432;
	mov.b32 	%f279, %r1214;
	mul.f32 	%f280, %f278, %f279;
	shl.b32 	%r1215, %r1212, 23;
	sub.s32 	%r1216, %r1215, %r1213;
	mov.b32 	%f281, %r1216;
	mul.f32 	%f282, %f280, %f281;
	abs.f32 	%f283, %f266;
	setp.gt.f32 	%p143, %f283, 0f43180000;
	setp.lt.f32 	%p144, %f266, 0f00000000;
	selp.f32 	%f284, 0f00000000, 0f7F800000, %p144;
	selp.f32 	%f40, %f284, %f282, %p143;
	setp.eq.f32 	%p145, %f261, 0f00000000;
	or.pred  	%p146, %p141, %p145;
	mov.f32 	%f365, 0f3F800000;
	@%p146 bra 	$L__BB1_170;
	setp.nan.f32 	%p147, %f164, %f164;
	abs.f32 	%f285, %f261;
	setp.nan.f32 	%p148, %f285, %f285;
	or.pred  	%p149, %p147, %p148;
	@%p149 bra 	$L__BB1_169;
	@%p1 bra 	$L__BB1_168;
	setp.geu.f32 	%p150, %f16, 0f00000000;
	setp.eq.f32 	%p151, %f16, 0fBF800000;
	setp.eq.f32 	%p152, %f285, 0f7F800000;
	and.pred  	%p153, %p151, %p152;
	or.pred  	%p154, %p153, %p150;
	selp.f32 	%f365, 0f3F800000, %f40, %p153;
	@%p154 bra 	$L__BB1_170;
	setp.neu.f32 	%p155, %f39, 0f3F800000;
	neg.f32 	%f286, %f40;
	selp.f32 	%f287, %f40, %f286, %p155;
	cvt.rmi.f32.f32 	%f288, %f261;
	setp.neu.f32 	%p156, %f261, %f288;
	selp.f32 	%f365, 0f7FFFFFFF, %f287, %p156;
	bra.uni 	$L__BB1_170;
$L__BB1_168:
	setp.neu.f32 	%p157, %f39, 0f3F800000;
	setp.lt.f32 	%p158, %f261, 0f00000000;
	selp.b32 	%r1217, %r600, %r599, %p158;
	and.b32  	%r1218, %r1217, 2147483647;
	selp.b32 	%r1219, %r1218, %r1217, %p157;
	mov.b32 	%f365, %r1219;
	bra.uni 	$L__BB1_170;
$L__BB1_169:
	add.rn.f32 	%f365, %f16, %f261;
$L__BB1_170:
	mul.wide.u32 	%rd59, %r1540, 4;
	add.s64 	%rd60, %rd1, %rd59;
	ld.local.f32 	%f289, [%rd60];
	mul.f32 	%f290, %f365, %f289;
	st.local.f32 	[%rd60], %f290;
$L__BB1_171:
	add.s32 	%r1538, %r1538, 1;
	setp.ne.s32 	%p159, %r1538, %r678;
	mov.u32 	%r1537, %r1246;
	@%p159 bra 	$L__BB1_133;
	setp.lt.u32 	%p160, %r679, 16;
	mov.b32 	%r1530, 0;
	@%p160 bra 	$L__BB1_141;
	mov.b32 	%r1528, 0;
	bra.uni 	$L__BB1_140;
$L__BB1_174:
	mad.lo.s32 	%r606, %r678, 362437, -362437;
	add.s32 	%r1091, %r678, -1;
	add.s32 	%r607, %r678, -2;
	and.b32  	%r608, %r1091, 3;
	and.b32  	%r609, %r1091, -4;
	mov.b32 	%r1547, 0;
$L__BB1_175:
	setp.lt.u32 	%p86, %r607, 3;
	add.s32 	%r1532, %r606, %r1532;
	@%p86 bra 	$L__BB1_178;
	mov.b32 	%r1553, 0;
	mov.u32 	%r1549, %r1243;
	mov.u32 	%r1550, %r1244;
	mov.u32 	%r1551, %r1245;
	mov.u32 	%r1552, %r1246;
$L__BB1_177:
	mov.u32 	%r1246, %r1242;
	shr.u32 	%r1094, %r1552, 2;
	xor.b32  	%r1095, %r1094, %r1552;
	shl.b32 	%r1096, %r1246, 4;
	shl.b32 	%r1097, %r1095, 1;
	xor.b32  	%r1098, %r1097, %r1096;
	xor.b32  	%r1099, %r1098, %r1095;
	xor.b32  	%r1245, %r1099, %r1246;
	shr.u32 	%r1100, %r1551, 2;
	xor.b32  	%r1101, %r1100, %r1551;
	shl.b32 	%r1102, %r1245, 4;
	shl.b32 	%r1103, %r1101, 1;
	xor.b32  	%r1104, %r1103, %r1102;
	xor.b32  	%r1105, %r1104, %r1101;
	xor.b32  	%r1244, %r1105, %r1245;
	shr.u32 	%r1106, %r1550, 2;
	xor.b32  	%r1107, %r1106, %r1550;
	shl.b32 	%r1108, %r1244, 4;
	shl.b32 	%r1109, %r1107, 1;
	xor.b32  	%r1110, %r1109, %r1108;
	xor.b32  	%r1111, %r1110, %r1107;
	xor.b32  	%r1243, %r1111, %r1244;
	shr.u32 	%r1112, %r1549, 2;
	xor.b32  	%r1113, %r1112, %r1549;
	shl.b32 	%r1114, %r1243, 4;
	shl.b32 	%r1115, %r1113, 1;
	xor.b32  	%r1116, %r1115, %r1114;
	xor.b32  	%r1117, %r1116, %r1113;
	xor.b32  	%r1242, %r1117, %r1243;
	add.s32 	%r1553, %r1553, 4;
	setp.ne.s32 	%p87, %r1553, %r609;
	mov.u32 	%r1549, %r1243;
	mov.u32 	%r1550, %r1244;
	mov.u32 	%r1551, %r1245;
	mov.u32 	%r1552, %r1246;
	@%p87 bra 	$L__BB1_177;
$L__BB1_178:
	mov.u32 	%r637, %r1245;
	mov.u32 	%r636, %r1244;
	mov.u32 	%r635, %r1243;
	mov.u32 	%r634, %r1242;
	setp.eq.s32 	%p88, %r608, 0;
	@%p88 bra 	$L__BB1_182;
	setp.eq.s32 	%p89, %r608, 1;
	shr.u32 	%r1118, %r1246, 2;
	xor.b32  	%r1119, %r1118, %r1246;
	shl.b32 	%r1120, %r634, 4;
	shl.b32 	%r1121, %r1119, 1;
	xor.b32  	%r1122, %r1121, %r1120;
	xor.b32  	%r1123, %r1122, %r1119;
	xor.b32  	%r639, %r1123, %r634;
	mov.u32 	%r1243, %r634;
	mov.u32 	%r1244, %r635;
	mov.u32 	%r1245, %r636;
	mov.u32 	%r1246, %r637;
	mov.u32 	%r1242, %r639;
	@%p89 bra 	$L__BB1_182;
	setp.eq.s32 	%p90, %r608, 2;
	shr.u32 	%r1124, %r637, 2;
	xor.b32  	%r1125, %r1124, %r637;
	shl.b32 	%r1126, %r639, 4;
	shl.b32 	%r1127, %r1125, 1;
	xor.b32  	%r1128, %r1127, %r1126;
	xor.b32  	%r1129, %r1128, %r1125;
	xor.b32  	%r1242, %r1129, %r639;
	mov.u32 	%r1243, %r639;
	mov.u32 	%r1244, %r634;
	mov.u32 	%r1245, %r635;
	mov.u32 	%r1246, %r636;
	@%p90 bra 	$L__BB1_182;
	shr.u32 	%r1130, %r636, 2;
	xor.b32  	%r1131, %r1130, %r636;
	shl.b32 	%r1132, %r1242, 4;
	shl.b32 	%r1133, %r1131, 1;
	xor.b32  	%r1134, %r1133, %r1132;
	xor.b32  	%r1135, %r1134, %r1131;
	xor.b32  	%r641, %r1135, %r1242;
	mov.u32 	%r1243, %r1242;
	mov.u32 	%r1244, %r639;
	mov.u32 	%r1245, %r634;
	mov.u32 	%r1246, %r635;
	mov.u32 	%r1242, %r641;
$L__BB1_182:
	add.s32 	%r1547, %r1547, 1;
	setp.eq.s32 	%p91, %r1547, %r680;
	@%p91 bra 	$L__BB1_210;
	bra.uni 	$L__BB1_175;
$L__BB1_183:
	setp.lt.s32 	%p67, %r679, 1;
	@%p67 bra 	$L__BB1_210;
	and.b32  	%r648, %r679, 7;
	add.s32 	%r649, %r648, -1;
	and.b32  	%r650, %r679, 3;
	and.b32  	%r651, %r679, 15;
	add.s32 	%r652, %r651, -1;
	and.b32  	%r653, %r679, 2147483640;
	and.b32  	%r654, %r679, 1;
	and.b32  	%r655, %r679, 2147483632;
	mov.f32 	%f362, 0f00000000;
	mov.b32 	%r1569, 0;
$L__BB1_185:
	setp.lt.u32 	%p68, %r679, 8;
	mov.b32 	%r1572, 0;
	@%p68 bra 	$L__BB1_188;
	mov.b32 	%r1570, 0;
$L__BB1_187:
	.pragma "nounroll";
	add.s32 	%r1052, %r1570, 2;
	mul.lo.s32 	%r1053, %r1052, %r678;
	shl.b32 	%r1054, %r1053, 2;
	mov.u32 	%r1055, shared_mem;
	add.s32 	%r1056, %r1055, %r1054;
	add.s32 	%r1057, %r1056, 4;
	ld.shared.f32 	%f68, [%r1056+4];
	mul.wide.u32 	%rd37, %r1570, 4;
	add.s64 	%rd38, %rd1, %rd37;
	shl.b32 	%r1058, %r678, 2;
	add.s32 	%r1059, %r1057, %r1058;
	ld.shared.f32 	%f69, [%r1059];
	st.local.v2.f32 	[%rd38], {%f68, %f69};
	add.s32 	%r1060, %r1059, %r1058;
	ld.shared.f32 	%f70, [%r1060];
	add.s32 	%r1061, %r1060, %r1058;
	ld.shared.f32 	%f71, [%r1061];
	st.local.v2.f32 	[%rd38+8], {%f70, %f71};
	add.s32 	%r1062, %r1061, %r1058;
	ld.shared.f32 	%f72, [%r1062];
	add.s32 	%r1063, %r1062, %r1058;
	ld.shared.f32 	%f73, [%r1063];
	st.local.v2.f32 	[%rd38+16], {%f72, %f73};
	add.s32 	%r1570, %r1570, 8;
	add.s32 	%r1064, %r1063, %r1058;
	ld.shared.f32 	%f74, [%r1064];
	add.s32 	%r1065, %r1064, %r1058;
	ld.shared.f32 	%f75, [%r1065];
	st.local.v2.f32 	[%rd38+24], {%f74, %f75};
	setp.ne.s32 	%p69, %r1570, %r653;
	mov.u32 	%r1572, %r653;
	@%p69 bra 	$L__BB1_187;
$L__BB1_188:
	setp.eq.s32 	%p70, %r648, 0;
	@%p70 bra 	$L__BB1_196;
	setp.lt.u32 	%p71, %r649, 3;
	@%p71 bra 	$L__BB1_191;
	add.s32 	%r1066, %r1572, 2;
	mul.lo.s32 	%r1067, %r1066, %r678;
	shl.b32 	%r1068, %r1067, 2;
	mov.u32 	%r1069, shared_mem;
	add.s32 	%r1070, %r1069, %r1068;
	add.s32 	%r1071, %r1070, 4;
	ld.shared.f32 	%f76, [%r1070+4];
	mul.wide.u32 	%rd39, %r1572, 4;
	add.s64 	%rd40, %rd1, %rd39;
	st.local.f32 	[%rd40], %f76;
	shl.b32 	%r1072, %r678, 2;
	add.s32 	%r1073, %r1071, %r1072;
	ld.shared.f32 	%f77, [%r1073];
	st.local.f32 	[%rd40+4], %f77;
	add.s32 	%r1572, %r1572, 4;
	add.s32 	%r1074, %r1073, %r1072;
	ld.shared.f32 	%f78, [%r1074];
	st.local.f32 	[%rd40+8], %f78;
	add.s32 	%r1075, %r1074, %r1072;
	ld.shared.f32 	%f79, [%r1075];
	st.local.f32 	[%rd40+12], %f79;
$L__BB1_191:
	setp.eq.s32 	%p72, %r650, 0;
	@%p72 bra 	$L__BB1_196;
	setp.eq.s32 	%p73, %r650, 1;
	@%p73 bra 	$L__BB1_194;
	add.s32 	%r662, %r1572, 2;
	mul.lo.s32 	%r1076, %r662, %r678;
	shl.b32 	%r1077, %r1076, 2;
	mov.u32 	%r1078, shared_mem;
	add.s32 	%r1079, %r1078, %r1077;
	add.s32 	%r1080, %r1079, 4;
	ld.shared.f32 	%f80, [%r1079+4];
	mul.wide.u32 	%rd41, %r1572, 4;
	add.s64 	%rd42, %rd1, %rd41;
	st.local.f32 	[%rd42], %f80;
	shl.b32 	%r1081, %r678, 2;
	add.s32 	%r1082, %r1080, %r1081;
	ld.shared.f32 	%f81, [%r1082];
	st.local.f32 	[%rd42+4], %f81;
	mov.u32 	%r1572, %r662;
$L__BB1_194:
	setp.eq.s32 	%p74, %r654, 0;
	@%p74 bra 	$L__BB1_196;
	add.s32 	%r1083, %r1572, 2;
	mul.lo.s32 	%r1084, %r1083, %r678;
	shl.b32 	%r1085, %r1084, 2;
	mov.u32 	%r1086, shared_mem;
	add.s32 	%r1087, %r1086, %r1085;
	ld.shared.f32 	%f82, [%r1087+4];
	mul.wide.u32 	%rd43, %r1572, 4;
	add.s64 	%rd44, %rd1, %rd43;
	st.local.f32 	[%rd44], %f82;
$L__BB1_196:
	setp.lt.u32 	%p75, %r679, 16;
	mov.b32 	%r1576, 0;
	@%p75 bra 	$L__BB1_199;
	mov.b32 	%r1574, 0;
$L__BB1_198:
	.pragma "nounroll";
	mul.wide.u32 	%rd45, %r1574, 4;
	add.s64 	%rd46, %rd1, %rd45;
	ld.local.v2.f32 	{%f84, %f85}, [%rd46];
	add.f32 	%f86, %f362, %f84;
	add.f32 	%f87, %f86, %f85;
	ld.local.v2.f32 	{%f88, %f89}, [%rd46+8];
	add.f32 	%f90, %f87, %f88;
	add.f32 	%f91, %f90, %f89;
	ld.local.v2.f32 	{%f92, %f93}, [%rd46+16];
	add.f32 	%f94, %f91, %f92;
	add.f32 	%f95, %f94, %f93;
	ld.local.v2.f32 	{%f96, %f97}, [%rd46+24];
	add.f32 	%f98, %f95, %f96;
	add.f32 	%f99, %f98, %f97;
	ld.local.v2.f32 	{%f100, %f101}, [%rd46+32];
	add.f32 	%f102, %f99, %f100;
	add.f32 	%f103, %f102, %f101;
	ld.local.v2.f32 	{%f104, %f105}, [%rd46+40];
	add.f32 	%f106, %f103, %f104;
	add.f32 	%f107, %f106, %f105;
	ld.local.v2.f32 	{%f108, %f109}, [%rd46+48];
	add.f32 	%f110, %f107, %f108;
	add.f32 	%f111, %f110, %f109;
	ld.local.v2.f32 	{%f112, %f113}, [%rd46+56];
	add.f32 	%f114, %f111, %f112;
	add.f32 	%f362, %f114, %f113;
	add.s32 	%r1574, %r1574, 16;
	setp.ne.s32 	%p76, %r1574, %r655;
	mov.u32 	%r1576, %r655;
	@%p76 bra 	$L__BB1_198;
$L__BB1_199:
	setp.eq.s32 	%p77, %r651, 0;
	@%p77 bra 	$L__BB1_209;
	setp.lt.u32 	%p78, %r652, 7;
	@%p78 bra 	$L__BB1_202;
	mul.wide.u32 	%rd47, %r1576, 4;
	add.s64 	%rd48, %rd1, %rd47;
	ld.local.f32 	%f116, [%rd48];
	add.f32 	%f117, %f362, %f116;
	ld.local.f32 	%f118, [%rd48+4];
	add.f32 	%f119, %f117, %f118;
	ld.local.f32 	%f120, [%rd48+8];
	add.f32 	%f121, %f119, %f120;
	ld.local.f32 	%f122, [%rd48+12];
	add.f32 	%f123, %f121, %f122;
	ld.local.f32 	%f124, [%rd48+16];
	add.f32 	%f125, %f123, %f124;
	ld.local.f32 	%f126, [%rd48+20];
	add.f32 	%f127, %f125, %f126;
	ld.local.f32 	%f128, [%rd48+24];
	add.f32 	%f129, %f127, %f128;
	ld.local.f32 	%f130, [%rd48+28];
	add.f32 	%f362, %f129, %f130;
	add.s32 	%r1576, %r1576, 8;
$L__BB1_202:
	setp.eq.s32 	%p79, %r648, 0;
	@%p79 bra 	$L__BB1_209;
	setp.lt.u32 	%p80, %r649, 3;
	@%p80 bra 	$L__BB1_205;
	mul.wide.u32 	%rd49, %r1576, 4;
	add.s64 	%rd50, %rd1, %rd49;
	ld.local.f32 	%f132, [%rd50];
	add.f32 	%f133, %f362, %f132;
	ld.local.f32 	%f134, [%rd50+4];
	add.f32 	%f135, %f133, %f134;
	ld.local.f32 	%f136, [%rd50+8];
	add.f32 	%f137, %f135, %f136;
	ld.local.f32 	%f138, [%rd50+12];
	add.f32 	%f362, %f137, %f138;
	add.s32 	%r1576, %r1576, 4;
$L__BB1_205:
	setp.eq.s32 	%p81, %r650, 0;
	@%p81 bra 	$L__BB1_209;
	setp.eq.s32 	%p82, %r650, 1;
	mul.wide.u32 	%rd51, %r1576, 4;
	add.s64 	%rd16, %rd1, %rd51;
	ld.local.f32 	%f139, [%rd16];
	add.f32 	%f362, %f362, %f139;
	@%p82 bra 	$L__BB1_209;
	setp.eq.s32 	%p83, %r650, 2;
	ld.local.f32 	%f140, [%rd16+4];
	add.f32 	%f362, %f362, %f140;
	@%p83 bra 	$L__BB1_209;
	ld.local.f32 	%f141, [%rd16+8];
	add.f32 	%f362, %f362, %f141;
$L__BB1_209:
	add.s32 	%r1569, %r1569, 1;
	setp.ne.s32 	%p84, %r1569, %r680;
	@%p84 bra 	$L__BB1_185;
$L__BB1_210:
	st.local.v2.u32 	[%rd2+8], {%r1245, %r1244};
	st.local.v2.u32 	[%rd2+16], {%r1243, %r1242};
	st.local.v2.u32 	[%rd2], {%r1532, %r1246};
$L__BB1_211:
	atom.shared.add.f32 	%f350, [shared_mem], %f362;
	bar.sync 	0;
	setp.ne.s32 	%p170, %r1, 0;
	@%p170 bra 	$L__BB1_213;
	ld.shared.f32 	%f351, [shared_mem];
	cvta.to.global.u64 	%rd68, %rd18;
	atom.global.add.f32 	%f352, [%rd68], %f351;
$L__BB1_213:
	ret;

}


// ===== COMPILED SASS (sm_100) =====

	.target	sm_100

	.elftype	@"ET_EXEC"


//--------------------- .note.nv.tkinfo           --------------------------
	.section	.note.nv.tkinfo,"",@"SHT_NOTE"
	.sectionflags	@"SHF_NOTE_NV_TKINFO"
	.tkinfo
        /*0018*/ 	.word	0x00000002
        /*0030*/ 	.string	""
        /*0030*/ 	.string	"ptxas"
        /*0030*/ 	.string	"Cuda compilation tools, release 13.0, V13.0.88"
        /*0030*/ 	.string	"Build cuda_13.0.r13.0/compiler.36424714_0"
        /*0030*/ 	.string	"-arch sm_100 -m 64 "



//--------------------- .note.nv.cuinfo           --------------------------
	.section	.note.nv.cuinfo,"",@"SHT_NOTE"
	.sectionflags	@"SHF_NOTE_NV_CUINFO"
        /*0018*/ 	.short	0x0002
        /*001a*/ 	.short	0x0064
        /*001c*/ 	.short	0x0082
	.zero		2


//--------------------- .nv.info                  --------------------------
	.section	.nv.info,"",@"SHT_CUDA_INFO"
	.align	4


	//----- nvinfo : EIATTR_REGCOUNT
	.align		4
        /*0000*/ 	.byte	0x04, 0x2f
        /*0002*/ 	.short	(.L_10 - .L_9)
	.align		4
.L_9:
        /*0004*/ 	.word	index@(_Z14MC_Integratev1PfiiS_P17curandStateXORWOWli)
        /*0008*/ 	.word	0x00000020


	//----- nvinfo : EIATTR_FRAME_SIZE
	.align		4
.L_10:
        /*000c*/ 	.byte	0x04, 0x11
        /*000e*/ 	.short	(.L_12 - .L_11)
	.align		4
.L_11:
        /*0010*/ 	.word	index@(_Z14MC_Integratev1PfiiS_P17curandStateXORWOWli)
        /*0014*/ 	.word	0x00000028


	//----- nvinfo : EIATTR_REGCOUNT
	.align		4
.L_12:
        /*0018*/ 	.byte	0x04, 0x2f
        /*001a*/ 	.short	(.L_14 - .L_13)
	.align		4
.L_13:
        /*001c*/ 	.word	index@(_Z14MC_Integratev2PfiiS_li)
        /*0020*/ 	.word	0x0000001f


	//----- nvinfo : EIATTR_FRAME_SIZE
	.align		4
.L_14:
        /*0024*/ 	.byte	0x04, 0x11
        /*0026*/ 	.short	(.L_16 - .L_15)
	.align		4
.L_15:
        /*0028*/ 	.word	index@(_Z14MC_Integratev2PfiiS_li)
        /*002c*/ 	.word	0x00000058


	//----- nvinfo : EIATTR_MIN_STACK_SIZE
	.align		4
.L_16:
        /*0030*/ 	.byte	0x04, 0x12
        /*0032*/ 	.short	(.L_18 - .L_17)
	.align		4
.L_17:
        /*0034*/ 	.word	index@(_Z14MC_Integratev2PfiiS_li)
        /*0038*/ 	.word	0x00000058


	//----- nvinfo : EIATTR_MIN_STACK_SIZE
	.align		4
.L_18:
        /*003c*/ 	.byte	0x04, 0x12
        /*003e*/ 	.short	(.L_20 - .L_19)
	.align		4
.L_19:
        /*0040*/ 	.word	index@(_Z14MC_Integratev1PfiiS_P17curandStateXORWOWli)
        /*0044*/ 	.word	0x00000028
.L_20:


//--------------------- .nv.compat                --------------------------
	.section	.nv.compat,"",@"SHT_CUDA_COMPAT_INFO"
	.align	4
        /*0000*/ 	.byte	0x02, 0x09, 0x00, 0x00, 0x02, 0x02, 0x01, 0x00, 0x02, 0x05, 0x05, 0x00, 0x03, 0x07, 0x01, 0x01
        /*0010*/ 	.byte	0x02, 0x03, 0x00, 0x00, 0x02, 0x06, 0x01, 0x00, 0x04, 0x0b, 0x08, 0x00, 0x01, 0x00, 0x00, 0x00
        /*0020*/ 	.byte	0x00, 0x00, 0x00, 0x00


//--------------------- .nv.info._Z14MC_Integratev2PfiiS_li --------------------------
	.section	.nv.info._Z14MC_Integratev2PfiiS_li,"",@"SHT_CUDA_INFO"
	.sectionflags	@""
	.align	4


	//----- nvinfo : EIATTR_CUDA_API_VERSION
	.align		4
        /*0000*/ 	.byte	0x04, 0x37
        /*0002*/ 	.short	(.L_22 - .L_21)
.L_21:
        /*0004*/ 	.word	0x00000082


	//----- nvinfo : EIATTR_KPARAM_INFO
	.align		4
.L_22:
        /*0008*/ 	.byte	0x04, 0x17
        /*000a*/ 	.short	(.L_24 - .L_23)
.L_23:
        /*000c*/ 	.word	0x00000000
        /*0010*/ 	.short	0x0005
        /*0012*/ 	.short	0x0020
        /*0014*/ 	.byte	0x00, 0xf0, 0x11, 0x00


	//----- nvinfo : EIATTR_KPARAM_INFO
	.align		4
.L_24:
        /*0018*/ 	.byte	0x04, 0x17
        /*001a*/ 	.short	(.L_26 - .L_25)
.L_25:
        /*001c*/ 	.word	0x00000000
        /*0020*/ 	.short	0x0004
        /*0022*/ 	.short	0x0018
        /*0024*/ 	.byte	0x00, 0xf0, 0x21, 0x00


	//----- nvinfo : EIATTR_KPARAM_INFO
	.align		4
.L_26:
        /*0028*/ 	.byte	0x04, 0x17
        /*002a*/ 	.short	(.L_28 - .L_27)
.L_27:
        /*002c*/ 	.word	0x00000000
        /*0030*/ 	.short	0x0003
        /*0032*/ 	.short	0x0010
        /*0034*/ 	.byte	0x00, 0xf5, 0x21, 0x00


	//----- nvinfo : EIATTR_KPARAM_INFO
	.align		4
.L_28:
        /*0038*/ 	.byte	0x04, 0x17
        /*003a*/ 	.short	(.L_30 - .L_29)
.L_29:
        /*003c*/ 	.word	0x00000000
        /*0040*/ 	.short	0x0002
        /*0042*/ 	.short	0x000c
        /*0044*/ 	.byte	0x00, 0xf0, 0x11, 0x00


	//----- nvinfo : EIATTR_KPARAM_INFO
	.align		4
.L_30:
        /*0048*/ 	.byte	0x04, 0x17
        /*004a*/ 	.short	(.L_32 - .L_31)
.L_31:
        /*004c*/ 	.word	0x00000000
        /*0050*/ 	.short	0x0001
        /*0052*/ 	.short	0x0008
        /*0054*/ 	.byte	0x00, 0xf0, 0x11, 0x00


	//----- nvinfo : EIATTR_KPARAM_INFO
	.align		4
.L_32:
        /*0058*/ 	.byte	0x04, 0x17
        /*005a*/ 	.short	(.L_34 - .L_33)
.L_33:
        /*005c*/ 	.word	0x00000000
        /*0060*/ 	.short	0x0000
        /*0062*/ 	.short	0x0000
        /*0064*/ 	.byte	0x00, 0xf5, 0x21, 0x00


	//----- nvinfo : EIATTR_SPARSE_MMA_MASK
	.align		4
.L_34:
        /*0068*/ 	.byte	0x03, 0x50
        /*006a*/ 	.short	0x0000


	//----- nvinfo : EIATTR_MAXREG_COUNT
	.align		4
        /*006c*/ 	.byte	0x03, 0x1b
        /*006e*/ 	.short	0x00ff


	//----- nvinfo : EIATTR_NUM_BARRIERS
	.align		4
        /*0070*/ 	.byte	0x02, 0x4c
        /*0072*/ 	.byte	0x01
	.zero		1


	//----- nvinfo : EIATTR_MERCURY_ISA_VERSION
	.align		4
        /*0074*/ 	.byte	0x03, 0x5f
        /*0076*/ 	.short	0x0101


	//----- nvinfo : EIATTR_VRC_CTA_INIT_COUNT
	.align		4
        /*0078*/ 	.byte	0x02, 0x4a
	.zero		1
	.zero		1


	//----- nvinfo : EIATTR_EXIT_INSTR_OFFSETS
	.align		4
        /*007c*/ 	.byte	0x04, 0x1c
        /*007e*/ 	.short	(.L_36 - .L_35)


	//   ....[0]....
.L_35:
        /*0080*/ 	.word	0x000055f0


	//   ....[1]....
        /*0084*/ 	.word	0x00005630


	//----- nvinfo : EIATTR_CRS_STACK_SIZE
	.align		4
.L_36:
        /*0088*/ 	.byte	0x04, 0x1e
        /*008a*/ 	.short	(.L_38 - .L_37)
.L_37:
        /*008c*/ 	.word	0x00000000


	//----- nvinfo : EIATTR_CBANK_PARAM_SIZE
	.align		4
.L_38:
        /*0090*/ 	.byte	0x03, 0x19
        /*0092*/ 	.short	0x0024


	//----- nvinfo : EIATTR_PARAM_CBANK
	.align		4
        /*0094*/ 	.byte	0x04, 0x0a
        /*0096*/ 	.short	(.L_40 - .L_39)
	.align		4
.L_39:
        /*0098*/ 	.word	index@(.nv.constant0._Z14MC_Integratev2PfiiS_li)
        /*009c*/ 	.short	0x0380
        /*009e*/ 	.short	0x0024


	//----- nvinfo : EIATTR_SW_WAR
	.align		4
.L_40:
        /*00a0*/ 	.byte	0x04, 0x36
        /*00a2*/ 	.short	(.L_42 - .L_41)
.L_41:
        /*00a4*/ 	.word	0x00000008
.L_42:


//--------------------- .nv.info._Z14MC_Integratev1PfiiS_P17curandStateXORWOWli --------------------------
	.section	.nv.info._Z14MC_Integratev1PfiiS_P17curandStateXORWOWli,"",@"SHT_CUDA_INFO"
	.sectionflags	@""
	.align	4


	//----- nvinfo : EIATTR_CUDA_API_VERSION
	.align		4
        /*0000*/ 	.byte	0x04, 0x37
        /*0002*/ 	.short	(.L_44 - .L_43)
.L_43:
        /*0004*/ 	.word	0x00000082


	//----- nvinfo : EIATTR_KPARAM_INFO
	.align		4
.L_44:
        /*0008*/ 	.byte	0x04, 0x17
        /*000a*/ 	.short	(.L_46 - .L_45)
.L_45:
        /*000c*/ 	.word	0x00000000
        /*0010*/ 	.short	0x0006
        /*0012*/ 	.short	0x0028
        /*0014*/ 	.byte	0x00, 0xf0, 0x11, 0x00


	//----- nvinfo : EIATTR_KPARAM_INFO
	.align		4
.L_46:
        /*0018*/ 	.byte	0x04, 0x17
        /*001a*/ 	.short	(.L_48 - .L_47)
.L_47:
        /*001c*/ 	.word	0x00000000
        /*0020*/ 	.short	0x0005
        /*0022*/ 	.short	0x0020
        /*0024*/ 	.byte	0x00, 0xf0, 0x21, 0x00


	//----- nvinfo : EIATTR_KPARAM_INFO
	.align		4
.L_48:
        /*0028*/ 	.byte	0x04, 0x17
        /*002a*/ 	.short	(.L_50 - .L_49)
.L_49:
        /*002c*/ 	.word	0x00000000
        /*0030*/ 	.short	0x0004
        /*0032*/ 	.short	0x0018
        /*0034*/ 	.byte	0x00, 0xf5, 0x21, 0x00


	//----- nvinfo : EIATTR_KPARAM_INFO
	.align		4
.L_50:
        /*0038*/ 	.byte	0x04, 0x17
        /*003a*/ 	.short	(.L_52 - .L_51)
.L_51:
        /*003c*/ 	.word	0x00000000
        /*0040*/ 	.short	0x0003
        /*0042*/ 	.short	0x0010
        /*0044*/ 	.byte	0x00, 0xf5, 0x21, 0x00


	//----- nvinfo : EIATTR_KPARAM_INFO
	.align		4
.L_52:
        /*0048*/ 	.byte	0x04, 0x17
        /*004a*/ 	.short	(.L_54 - .L_53)
.L_53:
        /*004c*/ 	.word	0x00000000
        /*0050*/ 	.short	0x0002
        /*0052*/ 	.short	0x000c
        /*0054*/ 	.byte	0x00, 0xf0, 0x11, 0x00


	//----- nvinfo : EIATTR_KPARAM_INFO
	.align		4
.L_54:
        /*0058*/ 	.byte	0x04, 0x17
        /*005a*/ 	.short	(.L_56 - .L_55)
.L_55:
        /*005c*/ 	.word	0x00000000
        /*0060*/ 	.short	0x0001
        /*0062*/ 	.short	0x0008
        /*0064*/ 	.byte	0x00, 0xf0, 0x11, 0x00


	//----- nvinfo : EIATTR_KPARAM_INFO
	.align		4
.L_56:
        /*0068*/ 	.byte	0x04, 0x17
        /*006a*/ 	.short	(.L_58 - .L_57)
.L_57:
        /*006c*/ 	.word	0x00000000
        /*0070*/ 	.short	0x0000
        /*0072*/ 	.short	0x0000
        /*0074*/ 	.byte	0x00, 0xf5, 0x21, 0x00


	//----- nvinfo : EIATTR_SPARSE_MMA_MASK
	.align		4
.L_58:
        /*0078*/ 	.byte	0x03, 0x50
        /*007a*/ 	.short	0x0000


	//----- nvinfo : EIATTR_MAXREG_COUNT
	.align		4
        /*007c*/ 	.byte	0x03, 0x1b
        /*007e*/ 	.short	0x00ff


	//----- nvinfo : EIATTR_MERCURY_ISA_VERSION
	.align		4
        /*0080*/ 	.byte	0x03, 0x5f
        /*0082*/ 	.short	0x0101


	//----- nvinfo : EIATTR_VRC_CTA_INIT_COUNT
	.align		4
        /*0084*/ 	.byte	0x02, 0x4a
	.zero		1
	.zero		1


	//----- nvinfo : EIATTR_EXIT_INSTR_OFFSETS
	.align		4
        /*0088*/ 	.byte	0x04, 0x1c
        /*008a*/ 	.short	(.L_60 - .L_59)


	//   ....[0]....
.L_59:
        /*008c*/ 	.word	0x000048c0


	//----- nvinfo : EIATTR_CRS_STACK_SIZE
	.align		4
.L_60:
        /*0090*/ 	.byte	0x04, 0x1e
        /*0092*/ 	.short	(.L_62 - .L_61)
.L_61:
        /*0094*/ 	.word	0x00000000


	//----- nvinfo : EIATTR_CBANK_PARAM_SIZE
	.align		4
.L_62:
        /*0098*/ 	.byte	0x03, 0x19
        /*009a*/ 	.short	0x002c


	//----- nvinfo : EIATTR_PARAM_CBANK
	.align		4
        /*009c*/ 	.byte	0x04, 0x0a
        /*009e*/ 	.short	(.L_64 - .L_63)
	.align		4
.L_63:
        /*00a0*/ 	.word	index@(.nv.constant0._Z14MC_Integratev1PfiiS_P17curandStateXORWOWli)
        /*00a4*/ 	.short	0x0380
        /*00a6*/ 	.short	0x002c


	//----- nvinfo : EIATTR_SW_WAR
	.align		4
.L_64:
        /*00a8*/ 	.byte	0x04, 0x36
        /*00aa*/ 	.short	(.L_66 - .L_65)
.L_65:
        /*00ac*/ 	.word	0x00000008
.L_66:


//--------------------- .nv.callgraph             --------------------------
	.section	.nv.callgraph,"",@"SHT_CUDA_CALLGRAPH"
	.align	4
	.sectionentsize	8
	.align		4
        /*0000*/ 	.word	0x00000000
	.align		4
        /*0004*/ 	.word	0xffffffff
	.align		4
        /*0008*/ 	.word	0x00000000
	.align		4
        /*000c*/ 	.word	0xfffffffe
	.align		4
        /*0010*/ 	.word	0x00000000
	.align		4
        /*0014*/ 	.word	0xfffffffd
	.align		4
        /*0018*/ 	.word	0x00000000
	.align		4
        /*001c*/ 	.word	0xfffffffc


//--------------------- .nv.constant4             --------------------------
	.section	.nv.constant4,"a",@progbits
	.align	8
	.align		8
.nv.constant4:
        /*0000*/ 	.dword	precalc_xorwow_matrix
	.align		8
        /*0008*/ 	.dword	precalc_xorwow_offset_matrix
	.align		8
        /*0010*/ 	.dword	mrg32k3aM1
	.align		8
        /*0018*/ 	.dword	mrg32k3aM2
	.align		8
        /*0020*/ 	.dword	mrg32k3aM1SubSeq
	.align		8
        /*0028*/ 	.dword	mrg32k3aM2SubSeq
	.align		8
        /*0030*/ 	.dword	mrg32k3aM1Seq
	.align		8
        /*0038*/ 	.dword	mrg32k3aM2Seq


//--------------------- .nv.constant3             --------------------------
	.section	.nv.constant3,"a",@progbits
	.align	8
.nv.constant3:
	.type		__cr_lgamma_table,@object
	.size		__cr_lgamma_table,(.L_8 - __cr_lgamma_table)
__cr_lgamma_table:
        /*0000*/ 	.byte	0x00, 0x00, 0x00, 0x00, 0x00, 0x00, 0x00, 0x00, 0x00, 0x00, 0x00, 0x00, 0x00, 0x00, 0x00, 0x00
        /*0010*/ 	.byte	0xef, 0x39, 0xfa, 0xfe, 0x42, 0x2e, 0xe6, 0x3f, 0x02, 0x20, 0x2a, 0xfa, 0x0b, 0xab, 0xfc, 0x3f
        /*0020*/ 	.byte	0xf9, 0x2c, 0x92, 0x7c, 0xa7, 0x6c, 0x09, 0x40, 0xc9, 0x79, 0x44, 0x3c, 0x64, 0x26, 0x13, 0x40
        /*0030*/ 	.byte	0xca, 0x01, 0xcf, 0x3a, 0x27, 0x51, 0x1a, 0x40, 0x30, 0xcc, 0x2d, 0xf3, 0xe1, 0x0c, 0x21, 0x40
        /*0040*/ 	.byte	0x0d, 0xb7, 0xfc, 0x82, 0x8e, 0x35, 0x25, 0x40
.L_8:


//--------------------- .text._Z14MC_Integratev2PfiiS_li --------------------------
	.section	.text._Z14MC_Integratev2PfiiS_li,"ax",@progbits
	.align	128
        .global         _Z14MC_Integratev2PfiiS_li
        .type           _Z14MC_Integratev2PfiiS_li,@function
        .size           _Z14MC_Integratev2PfiiS_li,(.L_x_115 - _Z14MC_Integratev2PfiiS_li)
        .other          _Z14MC_Integratev2PfiiS_li,@"STO_CUDA_ENTRY STV_DEFAULT"
_Z14MC_Integratev2PfiiS_li:
.text._Z14MC_Integratev2PfiiS_li:
[----:B------:R-:W0:Y:S01]  /*0000*/  LDC R1, c[0x0][0x37c] ;  /* 0x0000df00ff017b82 */ /* 0x000e220000000800 */
[----:B------:R-:W1:Y:S01]  /*0010*/  S2R R11, SR_TID.X ;  /* 0x00000000000b7919 */ /* 0x000e620000002100 */
[----:B------:R-:W2:Y:S06]  /*0020*/  LDCU.64 UR6, c[0x0][0x388] ;  /* 0x00007100ff0677ac */ /* 0x000eac0008000a00 */
[----:B------:R-:W3:Y:S01]  /*0030*/  LDC.64 R4, c[0x0][0x398] ;  /* 0x0000e600ff047b82 */ /* 0x000ee20000000a00 */
[----:B0-----:R-:W-:Y:S01]  /*0040*/  VIADD R1, R1, 0xffffffa8 ;  /* 0xffffffa801017836 */ /* 0x001fe20000000000 */
[----:B------:R-:W0:Y:S01]  /*0050*/  LDCU.64 UR12, c[0x0][0x358] ;  /* 0x00006b00ff0c77ac */ /* 0x000e220008000a00 */
[----:B--2---:R-:W-:-:S04]  /*0060*/  UIADD3 UR4, UPT, UPT, UR7, 0x2, URZ ;  /* 0x0000000207047890 */ /* 0x004fc8000fffe0ff */
[----:B------:R-:W-:-:S06]  /*0070*/  UIMAD UR4, UR4, UR6, URZ ;  /* 0x00000006040472a4 */ /* 0x000fcc000f8e02ff */
[----:B-1----:R-:W-:-:S13]  /*0080*/  ISETP.GE.AND P0, PT, R11, UR4, PT ;  /* 0x000000040b007c0c */ /* 0x002fda000bf06270 */
[----:B------:R-:W1:Y:S02]  /*0090*/  @!P0 LDC.64 R2, c[0x0][0x380] ;  /* 0x0000e000ff028b82 */ /* 0x000e640000000a00 */
[----:B-1----:R-:W-:-:S05]  /*00a0*/  @!P0 IMAD.WIDE.U32 R2, R11, 0x4, R2 ;  /* 0x000000040b028825 */ /* 0x002fca00078e0002 */
[----:B0-----:R0:W2:Y:S01]  /*00b0*/  @!P0 LDG.E R9, desc[UR12][R2.64] ;  /* 0x0000000c02098981 */ /* 0x0010a2000c1e1900 */
[----:B------:R-:W1:Y:S01]  /*00c0*/  S2UR UR5, SR_CgaCtaId ;  /* 0x00000000000579c3 */ /* 0x000e620000008800 */
[----:B---3--:R-:W-:Y:S01]  /*00d0*/  LOP3.LUT R0, R4, 0xaad26b49, RZ, 0x3c, !PT ;  /* 0xaad26b4904007812 */ /* 0x008fe200078e3cff */
[----:B------:R-:W-:Y:S01]  /*00e0*/  UMOV UR4, 0x400 ;  /* 0x0000040000047882 */ /* 0x000fe20000000000 */
[----:B------:R-:W-:Y:S01]  /*00f0*/  LOP3.LUT R4, R5, 0xf7dcefdd, RZ, 0x3c, !PT ;  /* 0xf7dcefdd05047812 */ /* 0x000fe200078e3cff */
[----:B------:R-:W-:Y:S02]  /*0100*/  BSSY.RECONVERGENT B0, `(.L_x_0) ;  /* 0x0000267000007945 */ /* 0x000fe40003800200 */
[----:B------:R-:W-:Y:S02]  /*0110*/  IMAD R0, R0, 0x4182bed5, RZ ;  /* 0x4182bed500007824 */ /* 0x000fe400078e02ff */
[----:B------:R-:W3:Y:S01]  /*0120*/  S2UR UR6, SR_CTAID.X ;  /* 0x00000000000679c3 */ /* 0x000ee20000002500 */
[----:B------:R-:W-:-:S02]  /*0130*/  IMAD R7, R4, -0x658354e5, RZ ;  /* 0x9a7cab1b04077824 */ /* 0x000fc400078e02ff */
[C---:B------:R-:W-:Y:S01]  /*0140*/  LOP3.LUT R4, R0.reuse, 0x159a55e5, RZ, 0x3c, !PT ;  /* 0x159a55e500047812 */ /* 0x040fe200078e3cff */
[C---:B0-----:R-:W-:Y:S02]  /*0150*/  VIADD R3, R0.reuse, 0x583f19 ;  /* 0x00583f1900037836 */ /* 0x041fe40000000000 */
[C---:B------:R-:W-:Y:S01]  /*0160*/  IADD3 R6, PT, PT, R0.reuse, 0x64f0c9, R7 ;  /* 0x0064f0c900067810 */ /* 0x040fe20007ffe007 */
[C---:B------:R-:W-:Y:S01]  /*0170*/  VIADD R5, R7.reuse, 0x1f123bb5 ;  /* 0x1f123bb507057836 */ /* 0x040fe20000000000 */
[----:B------:R-:W3:Y:S01]  /*0180*/  LDC R8, c[0x0][0x360] ;  /* 0x0000d800ff087b82 */ /* 0x000ee20000000800 */
[----:B------:R-:W-:Y:S01]  /*0190*/  LOP3.LUT R2, R7, 0x5491333, RZ, 0x3c, !PT ;  /* 0x0549133307027812 */ /* 0x000fe200078e3cff */
[----:B------:R-:W-:Y:S02]  /*01a0*/  VIADD R7, R0, 0x75bcd15 ;  /* 0x075bcd1500077836 */ /* 0x000fe40000000000 */
[----:B------:R0:W-:Y:S01]  /*01b0*/  STL.64 [R1+0x30], R4 ;  /* 0x0000300401007387 */ /* 0x0001e20000100a00 */
[----:B------:R-:W-:Y:S01]  /*01c0*/  IMAD.MOV.U32 R0, RZ, RZ, R1 ;  /* 0x000000ffff007224 */ /* 0x000fe200078e0001 */
[----:B-1----:R-:W-:-:S02]  /*01d0*/  ULEA UR4, UR5, UR4, 0x18 ;  /* 0x0000000405047291 */ /* 0x002fc4000f8ec0ff */
[----:B------:R0:W-:Y:S04]  /*01e0*/  STL.64 [R1+0x28], R6 ;  /* 0x0000280601007387 */ /* 0x0001e80000100a00 */
[----:B------:R0:W-:Y:S01]  /*01f0*/  STL.64 [R1+0x38], R2 ;  /* 0x0000380201007387 */ /* 0x0001e20000100a00 */
[----:B------:R-:W-:-:S03]  /*0200*/  @!P0 LEA R10, R11, UR4, 0x2 ;  /* 0x000000040b0a8c11 */ /* 0x000fc6000f8e10ff */
[----:B------:R-:W-:Y:S01]  /*0210*/  STS [UR4], RZ ;  /* 0x000000ffff007988 */ /* 0x000fe20008000804 */
[----:B---3--:R-:W-:-:S03]  /*0220*/  IMAD R8, R8, UR6, R11 ;  /* 0x0000000608087c24 */ /* 0x008fc6000f8e020b */
[----:B--2---:R0:W-:Y:S02]  /*0230*/  @!P0 STS [R10+0x4], R9 ;  /* 0x000004090a008388 */ /* 0x0041e40000000800 */
[----:B------:R-:W-:-:S13]  /*0240*/  ISETP.NE.AND P0, PT, R8, RZ, PT ;  /* 0x000000ff0800720c */ /* 0x000fda0003f05270 */
[----:B0-----:R-:W-:Y:S05]  /*0250*/  @!P0 BRA `(.L_x_1) ;  /* 0x0000002400448947 */ /* 0x001fea0003800000 */
[--C-:B------:R-:W-:Y:S01]  /*0260*/  SHF.R.S32.HI R12, RZ, 0x1f, R8.reuse ;  /* 0x0000001fff0c7819 */ /* 0x100fe20000011408 */
[----:B------:R-:W-:Y:S02]  /*0270*/  IMAD.MOV.U32 R15, RZ, RZ, R8 ;  /* 0x000000ffff0f7224 */ /* 0x000fe400078e0008 */
[----:B------:R-:W-:Y:S02]  /*0280*/  VIADD R14, R1, 0x28 ;  /* 0x00000028010e7836 */ /* 0x000fe40000000000 */
[----:B------:R-:W-:-:S07]  /*0290*/  IMAD.MOV.U32 R13, RZ, RZ, RZ ;  /* 0x000000ffff0d7224 */ /* 0x000fce00078e00ff */
.L_x_10:
[----:B------:R-:W-:Y:S01]  /*02a0*/  LOP3.LUT R21, R15, 0x3, RZ, 0xc0, !PT ;  /* 0x000000030f157812 */ /* 0x000fe200078ec0ff */
[----:B------:R-:W-:Y:S03]  /*02b0*/  BSSY.RECONVERGENT B1, `(.L_x_2) ;  /* 0x0000245000017945 */ /* 0x000fe60003800200 */
[----:B------:R-:W-:-:S04]  /*02c0*/  ISETP.NE.U32.AND P0, PT, R21, RZ, PT ;  /* 0x000000ff1500720c */ /* 0x000fc80003f05070 */
[----:B------:R-:W-:-:S13]  /*02d0*/  ISETP.NE.AND.EX P0, PT, RZ, RZ, PT, P0 ;  /* 0x000000ffff00720c */ /* 0x000fda0003f05300 */
[----:B012---:R-:W-:Y:S05]  /*02e0*/  @!P0 BRA `(.L_x_3) ;  /* 0x0000002400048947 */ /* 0x007fea0003800000 */
[----:B------:R-:W0:Y:S01]  /*02f0*/  LDC.64 R8, c[0x4][RZ] ;  /* 0x01000000ff087b82 */ /* 0x000e220000000a00 */
[----:B------:R-:W-:Y:S01]  /*0300*/  IMAD.MOV.U32 R17, RZ, RZ, RZ ;  /* 0x000000ffff117224 */ /* 0x000fe200078e00ff */
[----:B------:R-:W-:Y:S02]  /*0310*/  CS2R R2, SRZ ;  /* 0x0000000000027805 */ /* 0x000fe4000001ff00 */
[----:B------:R-:W-:Y:S01]  /*0320*/  CS2R R4, SRZ ;  /* 0x0000000000047805 */ /* 0x000fe2000001ff00 */
[----:B------:R-:W-:Y:S02]  /*0330*/  IMAD.MOV.U32 R7, RZ, RZ, RZ ;  /* 0x000000ffff077224 */ /* 0x000fe400078e00ff */
[----:B0-----:R-:W-:-:S07]  /*0340*/  IMAD.WIDE.U32 R8, R13, 0xc80, R8 ;  /* 0x00000c800d087825 */ /* 0x001fce00078e0008 */
.L_x_5:
[----:B------:R-:W-:-:S06]  /*0350*/  IMAD R16, R17, 0x4, R14 ;  /* 0x0000000411107824 */ /* 0x000fcc00078e020e */
[----:B------:R-:W5:Y:S01]  /*0360*/  LDL R16, [R16+0x4] ;  /* 0x0000040010107983 */ /* 0x000f620000100800 */
[----:B------:R-:W-:Y:S01]  /*0370*/  IMAD.SHL.U32 R18, R17, 0x20, RZ ;  /* 0x0000002011127824 */ /* 0x000fe200078e00ff */
[----:B------:R-:W-:-:S06]  /*0380*/  UMOV UR4, URZ ;  /* 0x000000ff00047c82 */ /* 0x000fcc0008000000 */
.L_x_4:
[----:B-----5:R-:W-:Y:S01]  /*0390*/  SHF.R.U32.HI R24, RZ, UR4, R16 ;  /* 0x00000004ff187c19 */ /* 0x020fe20008011610 */
[----:B------:R-:W-:-:S03]  /*03a0*/  VIADD R10, R18, UR4 ;  /* 0x00000004120a7c36 */ /* 0x000fc60008000000 */
[----:B------:R-:W-:-:S04]  /*03b0*/  LOP3.LUT R11, R24, 0x1, RZ, 0xc0, !PT ;  /* 0x00000001180b7812 */ /* 0x000fc800078ec0ff */
[----:B------:R-:W-:Y:S01]  /*03c0*/  ISETP.NE.U32.AND P0, PT, R11, 0x1, PT ;  /* 0x000000010b00780c */ /* 0x000fe20003f05070 */
[----:B------:R-:W-:-:S03]  /*03d0*/  IMAD R11, R10, 0x5, RZ ;  /* 0x000000050a0b7824 */ /* 0x000fc600078e02ff */
[----:B------:R-:W-:Y:S01]  /*03e0*/  R2P PR, R24, 0x7e ;  /* 0x0000007e18007804 */ /* 0x000fe20000000000 */
[----:B------:R-:W-:-:S08]  /*03f0*/  IMAD.WIDE.U32 R10, R11, 0x4, R8 ;  /* 0x000000040b0a7825 */ /* 0x000fd000078e0008 */
[----:B------:R-:W2:Y:S04]  /*0400*/  @!P0 LDG.E R20, desc[UR12][R10.64+0x10] ;  /* 0x0000100c0a148981 */ /* 0x000ea8000c1e1900 */
[----:B------:R-:W3:Y:S04]  /*0410*/  @P1 LDG.E R22, desc[UR12][R10.64+0x24] ;  /* 0x0000240c0a161981 */ /* 0x000ee8000c1e1900 */
[----:B------:R-:W4:Y:S04]  /*0420*/  @P2 LDG.E R26, desc[UR12][R10.64+0x38] ;  /* 0x0000380c0a1a2981 */ /* 0x000f28000c1e1900 */
[----:B------:R-:W4:Y:S04]  /*0430*/  @P3 LDG.E R28, desc[UR12][R10.64+0x4c] ;  /* 0x00004c0c0a1c3981 */ /* 0x000f28000c1e1900 */
[----:B------:R-:W4:Y:S04]  /*0440*/  @!P0 LDG.E R19, desc[UR12][R10.64+0x4] ;  /* 0x0000040c0a138981 */ /* 0x000f28000c1e1900 */
[----:B------:R-:W4:Y:S04]  /*0450*/  @!P0 LDG.E R23, desc[UR12][R10.64+0xc] ;  /* 0x00000c0c0a178981 */ /* 0x000f28000c1e1900 */
[----:B------:R-:W4:Y:S01]  /*0460*/  @P3 LDG.E R25, desc[UR12][R10.64+0x40] ;  /* 0x0000400c0a193981 */ /* 0x000f22000c1e1900 */
[----:B--2---:R-:W-:-:S03]  /*0470*/  @!P0 LOP3.LUT R3, R3, R20, RZ, 0x3c, !PT ;  /* 0x0000001403038212 */ /* 0x004fc600078e3cff */
[----:B------:R-:W2:Y:S01]  /*0480*/  @!P0 LDG.E R20, desc[UR12][R10.64] ;  /* 0x0000000c0a148981 */ /* 0x000ea2000c1e1900 */
[----:B---3--:R-:W-:-:S03]  /*0490*/  @P1 LOP3.LUT R3, R3, R22, RZ, 0x3c, !PT ;  /* 0x0000001603031212 */ /* 0x008fc600078e3cff */
[----:B------:R-:W3:Y:S01]  /*04a0*/  @!P0 LDG.E R22, desc[UR12][R10.64+0x8] ;  /* 0x0000080c0a168981 */ /* 0x000ee2000c1e1900 */
[----:B----4-:R-:W-:-:S03]  /*04b0*/  @P2 LOP3.LUT R3, R3, R26, RZ, 0x3c, !PT ;  /* 0x0000001a03032212 */ /* 0x010fc600078e3cff */
[----:B------:R-:W4:Y:S01]  /*04c0*/  @P4 LDG.E R26, desc[UR12][R10.64+0x60] ;  /* 0x0000600c0a1a4981 */ /* 0x000f22000c1e1900 */
[----:B------:R-:W-:-:S03]  /*04d0*/  @P3 LOP3.LUT R3, R3, R28, RZ, 0x3c, !PT ;  /* 0x0000001c03033212 */ /* 0x000fc600078e3cff */
[----:B------:R-:W4:Y:S01]  /*04e0*/  @P5 LDG.E R28, desc[UR12][R10.64+0x74] ;  /* 0x0000740c0a1c5981 */ /* 0x000f22000c1e1900 */
[----:B------:R-:W-:-:S03]  /*04f0*/  @!P0 LOP3.LUT R4, R4, R19, RZ, 0x3c, !PT ;  /* 0x0000001304048212 */ /* 0x000fc600078e3cff */
[----:B------:R-:W4:Y:S01]  /*0500*/  @P1 LDG.E R19, desc[UR12][R10.64+0x18] ;  /* 0x0000180c0a131981 */ /* 0x000f22000c1e1900 */
[----:B------:R-:W-:-:S03]  /*0510*/  @!P0 LOP3.LUT R2, R2, R23, RZ, 0x3c, !PT ;  /* 0x0000001702028212 */ /* 0x000fc600078e3cff */
[----:B------:R-:W4:Y:S01]  /*0520*/  @P1 LDG.E R23, desc[UR12][R10.64+0x20] ;  /* 0x0000200c0a171981 */ /* 0x000f22000c1e1900 */
[----:B--2---:R-:W-:-:S03]  /*0530*/  @!P0 LOP3.LUT R7, R7, R20, RZ, 0x3c, !PT ;  /* 0x0000001407078212 */ /* 0x004fc600078e3cff */
[----:B------:R-:W2:Y:S01]  /*0540*/  @P1 LDG.E R20, desc[UR12][R10.64+0x14] ;  /* 0x0000140c0a141981 */ /* 0x000ea2000c1e1900 */
[----:B---3--:R-:W-:-:S03]  /*0550*/  @!P0 LOP3.LUT R5, R5, R22, RZ, 0x3c, !PT ;  /* 0x0000001605058212 */ /* 0x008fc600078e3cff */
[----:B------:R-:W3:Y:S01]  /*0560*/  @P1 LDG.E R22, desc[UR12][R10.64+0x1c] ;  /* 0x00001c0c0a161981 */ /* 0x000ee2000c1e1900 */
[----:B----4-:R-:W-:-:S03]  /*0570*/  @P4 LOP3.LUT R3, R3, R26, RZ, 0x3c, !PT ;  /* 0x0000001a03034212 */ /* 0x010fc600078e3cff */
[----:B------:R-:W4:Y:S01]  /*0580*/  @P2 LDG.E R26, desc[UR12][R10.64+0x28] ;  /* 0x0000280c0a1a2981 */ /* 0x000f22000c1e1900 */
[----:B------:R-:W-:-:S03]  /*0590*/  @P1 LOP3.LUT R4, R4, R19, RZ, 0x3c, !PT ;  /* 0x0000001304041212 */ /* 0x000fc600078e3cff */
[----:B------:R-:W4:Y:S01]  /*05a0*/  @P2 LDG.E R19, desc[UR12][R10.64+0x2c] ;  /* 0x00002c0c0a132981 */ /* 0x000f22000c1e1900 */
[----:B------:R-:W-:-:S03]  /*05b0*/  @P1 LOP3.LUT R2, R2, R23, RZ, 0x3c, !PT ;  /* 0x0000001702021212 */ /* 0x000fc600078e3cff */
[----:B------:R-:W4:Y:S01]  /*05c0*/  @P2 LDG.E R23, desc[UR12][R10.64+0x34] ;  /* 0x0000340c0a172981 */ /* 0x000f22000c1e1900 */
[----:B--2---:R-:W-:-:S03]  /*05d0*/  @P1 LOP3.LUT R7, R7, R20, RZ, 0x3c, !PT ;  /* 0x0000001407071212 */ /* 0x004fc600078e3cff */
[----:B------:R-:W2:Y:S01]  /*05e0*/  @P2 LDG.E R20, desc[UR12][R10.64+0x30] ;  /* 0x0000300c0a142981 */ /* 0x000ea2000c1e1900 */
[----:B---3--:R-:W-:-:S03]  /*05f0*/  @P1 LOP3.LUT R5, R5, R22, RZ, 0x3c, !PT ;  /* 0x0000001605051212 */ /* 0x008fc600078e3cff */
[----:B------:R-:W3:Y:S01]  /*0600*/  @P3 LDG.E R22, desc[UR12][R10.64+0x3c] ;  /* 0x00003c0c0a163981 */ /* 0x000ee2000c1e1900 */
[----:B----4-:R-:W-:-:S03]  /*0610*/  @P2 LOP3.LUT R7, R7, R26, RZ, 0x3c, !PT ;  /* 0x0000001a07072212 */ /* 0x010fc600078e3cff */
[----:B------:R-:W4:Y:S01]  /*0620*/  @P3 LDG.E R26, desc[UR12][R10.64+0x44] ;  /* 0x0000440c0a1a3981 */ /* 0x000f22000c1e1900 */
[----:B------:R-:W-:-:S03]  /*0630*/  @P2 LOP3.LUT R4, R4, R19, RZ, 0x3c, !PT ;  /* 0x0000001304042212 */ /* 0x000fc600078e3cff */
[----:B------:R-:W4:Y:S01]  /*0640*/  @P3 LDG.E R19, desc[UR12][R10.64+0x48] ;  /* 0x0000480c0a133981 */ /* 0x000f22000c1e1900 */
[----:B------:R-:W-:Y:S02]  /*0650*/  @P2 LOP3.LUT R2, R2, R23, RZ, 0x3c, !PT ;  /* 0x0000001702022212 */ /* 0x000fe400078e3cff */
[----:B------:R-:W-:Y:S01]  /*0660*/  @P3 LOP3.LUT R4, R4, R25, RZ, 0x3c, !PT ;  /* 0x0000001904043212 */ /* 0x000fe200078e3cff */
[----:B------:R-:W4:Y:S04]  /*0670*/  @P4 LDG.E R23, desc[UR12][R10.64+0x54] ;  /* 0x0000540c0a174981 */ /* 0x000f28000c1e1900 */
        /* <DEDUP_REMOVED lines=19> */
[----:B------:R-:W-:Y:S02]  /*07b0*/  LOP3.LUT P0, RZ, R24, 0x80, RZ, 0xc0, !PT ;  /* 0x0000008018ff7812 */ /* 0x000fe4000780c0ff */
[----:B------:R-:W-:Y:S02]  /*07c0*/  @P5 LOP3.LUT R3, R3, R28, RZ, 0x3c, !PT ;  /* 0x0000001c03035212 */ /* 0x000fe400078e3cff */
[----:B------:R-:W4:Y:S01]  /*07d0*/  @P6 LDG.E R28, desc[UR12][R10.64+0x88] ;  /* 0x0000880c0a1c6981 */ /* 0x000f22000c1e1900 */
[----:B------:R-:W-:-:S03]  /*07e0*/  @P5 LOP3.LUT R4, R4, R19, RZ, 0x3c, !PT ;  /* 0x0000001304045212 */ /* 0x000fc600078e3cff */
[----:B------:R-:W4:Y:S01]  /*07f0*/  @P6 LDG.E R19, desc[UR12][R10.64+0x84] ;  /* 0x0000840c0a136981 */ /* 0x000f22000c1e1900 */
[----:B------:R-:W-:-:S04]  /*0800*/  @P5 LOP3.LUT R2, R2, R23, RZ, 0x3c, !PT ;  /* 0x0000001702025212 */ /* 0x000fc800078e3cff */
        /* <DEDUP_REMOVED lines=9> */
[----:B------:R-:W-:Y:S02]  /*08a0*/  @P6 LOP3.LUT R3, R3, R28, RZ, 0x3c, !PT ;  /* 0x0000001c03036212 */ /* 0x000fe400078e3cff */
[----:B------:R-:W-:Y:S02]  /*08b0*/  @P6 LOP3.LUT R2, R2, R19, RZ, 0x3c, !PT ;  /* 0x0000001302026212 */ /* 0x000fe400078e3cff */
[----:B------:R-:W-:Y:S02]  /*08c0*/  @P0 LOP3.LUT R4, R4, R23, RZ, 0x3c, !PT ;  /* 0x0000001704040212 */ /* 0x000fe400078e3cff */
[----:B------:R-:W-:Y:S02]  /*08d0*/  @P0 LOP3.LUT R2, R2, R25, RZ, 0x3c, !PT ;  /* 0x0000001902020212 */ /* 0x000fe400078e3cff */
[----:B--2---:R-:W-:Y:S02]  /*08e0*/  @P0 LOP3.LUT R7, R7, R20, RZ, 0x3c, !PT ;  /* 0x0000001407070212 */ /* 0x004fe400078e3cff */
[----:B---3--:R-:W-:-:S02]  /*08f0*/  @P0 LOP3.LUT R5, R5, R22, RZ, 0x3c, !PT ;  /* 0x0000001605050212 */ /* 0x008fc400078e3cff */
[----:B----4-:R-:W-:Y:S02]  /*0900*/  @P0 LOP3.LUT R3, R3, R26, RZ, 0x3c, !PT ;  /* 0x0000001a03030212 */ /* 0x010fe400078e3cff */
[----:B------:R-:W-:-:S13]  /*0910*/  R2P PR, R24.B1, 0x7f ;  /* 0x0000007f18007804 */ /* 0x000fda0000001000 */
[----:B------:R-:W2:Y:S04]  /*0920*/  @P0 LDG.E R22, desc[UR12][R10.64+0xa0] ;  /* 0x0000a00c0a160981 */ /* 0x000ea8000c1e1900 */
[----:B------:R-:W3:Y:S04]  /*0930*/  @P0 LDG.E R19, desc[UR12][R10.64+0xa4] ;  /* 0x0000a40c0a130981 */ /* 0x000ee8000c1e1900 */
[----:B------:R-:W4:Y:S04]  /*0940*/  @P0 LDG.E R23, desc[UR12][R10.64+0xac] ;  /* 0x0000ac0c0a170981 */ /* 0x000f28000c1e1900 */
[----:B------:R-:W4:Y:S04]  /*0950*/  @P0 LDG.E R26, desc[UR12][R10.64+0xa8] ;  /* 0x0000a80c0a1a0981 */ /* 0x000f28000c1e1900 */
[----:B------:R-:W4:Y:S04]  /*0960*/  @P0 LDG.E R20, desc[UR12][R10.64+0xb0] ;  /* 0x0000b00c0a140981 */ /* 0x000f28000c1e1900 */
        /* <DEDUP_REMOVED lines=12> */
[----:B------:R-:W-:-:S03]  /*0a30*/  LOP3.LUT P0, RZ, R24, 0x8000, RZ, 0xc0, !PT ;  /* 0x0000800018ff7812 */ /* 0x000fc6000780c0ff */
        /* <DEDUP_REMOVED lines=22> */
[----:B------:R-:W-:Y:S01]  /*0ba0*/  @P3 LOP3.LUT R7, R7, R26, RZ, 0x3c, !PT ;  /* 0x0000001a07073212 */ /* 0x000fe200078e3cff */
[----:B------:R-:W4:Y:S04]  /*0bb0*/  @P4 LDG.E R25, desc[UR12][R10.64+0xfc] ;  /* 0x0000fc0c0a194981 */ /* 0x000f28000c1e1900 */
        /* <DEDUP_REMOVED lines=12> */
[----:B------:R-:W3:Y:S01]  /*0c80*/  @P5 LDG.E R25, desc[UR12][R10.64+0x110] ;  /* 0x0001100c0a195981 */ /* 0x000ee2000c1e1900 */
[----:B------:R-:W-:-:S03]  /*0c90*/  @P4 LOP3.LUT R5, R5, R26, RZ, 0x3c, !PT ;  /* 0x0000001a05054212 */ /* 0x000fc600078e3cff */
[----:B------:R-:W3:Y:S01]  /*0ca0*/  @P5 LDG.E R26, desc[UR12][R10.64+0x114] ;  /* 0x0001140c0a1a5981 */ /* 0x000ee2000c1e1900 */
[----:B------:R-:W-:-:S03]  /*0cb0*/  @P4 LOP3.LUT R3, R3, R20, RZ, 0x3c, !PT ;  /* 0x0000001403034212 */ /* 0x000fc600078e3cff */
[----:B------:R-:W3:Y:S01]  /*0cc0*/  @P6 LDG.E R20, desc[UR12][R10.64+0x120] ;  /* 0x0001200c0a146981 */ /* 0x000ee2000c1e1900 */
[----:B------:R-:W-:-:S03]  /*0cd0*/  @P5 LOP3.LUT R5, R5, R24, RZ, 0x3c, !PT ;  /* 0x0000001805055212 */ /* 0x000fc600078e3cff */
[----:B------:R-:W3:Y:S01]  /*0ce0*/  @P0 LDG.E R24, desc[UR12][R10.64+0x12c] ;  /* 0x00012c0c0a180981 */ /* 0x000ee2000c1e1900 */
[----:B--2---:R-:W-:-:S03]  /*0cf0*/  @P5 LOP3.LUT R7, R7, R22, RZ, 0x3c, !PT ;  /* 0x0000001607075212 */ /* 0x004fc600078e3cff */
[----:B------:R-:W2:Y:S01]  /*0d00*/  @P6 LDG.E R22, desc[UR12][R10.64+0x128] ;  /* 0x0001280c0a166981 */ /* 0x000ea2000c1e1900 */
[----:B------:R-:W-:-:S03]  /*0d10*/  @P6 LOP3.LUT R7, R7, R28, RZ, 0x3c, !PT ;  /* 0x0000001c07076212 */ /* 0x000fc600078e3cff */
[----:B------:R-:W2:Y:S01]  /*0d20*/  @P0 LDG.E R28, desc[UR12][R10.64+0x13c] ;  /* 0x00013c0c0a1c0981 */ /* 0x000ea2000c1e1900 */
[----:B----4-:R-:W-:-:S03]  /*0d30*/  @P5 LOP3.LUT R4, R4, R23, RZ, 0x3c, !PT ;  /* 0x0000001704045212 */ /* 0x010fc600078e3cff */
[----:B------:R-:W4:Y:S01]  /*0d40*/  @P6 LDG.E R23, desc[UR12][R10.64+0x124] ;  /* 0x0001240c0a176981 */ /* 0x000f22000c1e1900 */
[----:B---3--:R-:W-:Y:S02]  /*0d50*/  @P5 LOP3.LUT R2, R2, R25, RZ, 0x3c, !PT ;  /* 0x0000001902025212 */ /* 0x008fe400078e3cff */
[----:B------:R-:W-:Y:S01]  /*0d60*/  @P6 LOP3.LUT R4, R4, R19, RZ, 0x3c, !PT ;  /* 0x0000001304046212 */ /* 0x000fe200078e3cff */
[----:B------:R-:W3:Y:S01]  /*0d70*/  @P0 LDG.E R25, desc[UR12][R10.64+0x138] ;  /* 0x0001380c0a190981 */ /* 0x000ee2000c1e1900 */
[----:B------:R-:W-:-:S03]  /*0d80*/  @P5 LOP3.LUT R3, R3, R26, RZ, 0x3c, !PT ;  /* 0x0000001a03035212 */ /* 0x000fc600078e3cff */
[----:B------:R-:W3:Y:S04]  /*0d90*/  @P0 LDG.E R19, desc[UR12][R10.64+0x130] ;  /* 0x0001300c0a130981 */ /* 0x000ee8000c1e1900 */
[----:B------:R-:W3:Y:S01]  /*0da0*/  @P0 LDG.E R26, desc[UR12][R10.64+0x134] ;  /* 0x0001340c0a1a0981 */ /* 0x000ee2000c1e1900 */
[----:B------:R-:W-:-:S04]  /*0db0*/  UIADD3 UR4, UPT, UPT, UR4, 0x10, URZ ;  /* 0x0000001004047890 */ /* 0x000fc8000fffe0ff */
[----:B------:R-:W-:Y:S01]  /*0dc0*/  UISETP.NE.AND UP0, UPT, UR4, 0x20, UPT ;  /* 0x000000200400788c */ /* 0x000fe2000bf05270 */
[----:B------:R-:W-:Y:S02]  /*0dd0*/  @P6 LOP3.LUT R5, R5, R20, RZ, 0x3c, !PT ;  /* 0x0000001405056212 */ /* 0x000fe400078e3cff */
[----:B------:R-:W-:Y:S02]  /*0de0*/  @P0 LOP3.LUT R7, R7, R24, RZ, 0x3c, !PT ;  /* 0x0000001807070212 */ /* 0x000fe400078e3cff */
[----:B--2---:R-:W-:-:S04]  /*0df0*/  @P6 LOP3.LUT R3, R3, R22, RZ, 0x3c, !PT ;  /* 0x0000001603036212 */ /* 0x004fc800078e3cff */
[----:B------:R-:W-:Y:S02]  /*0e00*/  @P0 LOP3.LUT R3, R3, R28, RZ, 0x3c, !PT ;  /* 0x0000001c03030212 */ /* 0x000fe400078e3cff */
[----:B----4-:R-:W-:-:S04]  /*0e10*/  @P6 LOP3.LUT R2, R2, R23, RZ, 0x3c, !PT ;  /* 0x0000001702026212 */ /* 0x010fc800078e3cff */
[----:B---3--:R-:W-:Y:S02]  /*0e20*/  @P0 LOP3.LUT R2, R2, R25, RZ, 0x3c, !PT ;  /* 0x0000001902020212 */ /* 0x008fe400078e3cff */
[----:B------:R-:W-:Y:S02]  /*0e30*/  @P0 LOP3.LUT R4, R4, R19, RZ, 0x3c, !PT ;  /* 0x0000001304040212 */ /* 0x000fe400078e3cff */
[----:B------:R-:W-:Y:S01]  /*0e40*/  @P0 LOP3.LUT R5, R5, R26, RZ, 0x3c, !PT ;  /* 0x0000001a05050212 */ /* 0x000fe200078e3cff */
[----:B------:R-:W-:Y:S06]  /*0e50*/  BRA.U UP0, `(.L_x_4) ;  /* 0xfffffff5004c7547 */ /* 0x000fec000b83ffff */
[----:B------:R-:W-:-:S05]  /*0e60*/  VIADD R17, R17, 0x1 ;  /* 0x0000000111117836 */ /* 0x000fca0000000000 */
[----:B------:R-:W-:-:S13]  /*0e70*/  ISETP.NE.AND P0, PT, R17, 0x5, PT ;  /* 0x000000051100780c */ /* 0x000fda0003f05270 */
[----:B------:R-:W-:Y:S05]  /*0e80*/  @P0 BRA `(.L_x_5) ;  /* 0xfffffff400300947 */ /* 0x000fea000383ffff */
[----:B------:R0:W-:Y:S01]  /*0e90*/  STL [R1+0x2c], R7 ;  /* 0x00002c0701007387 */ /* 0x0001e20000100800 */
[----:B------:R-:W-:-:S03]  /*0ea0*/  ISETP.NE.U32.AND P0, PT, R21, 0x1, PT ;  /* 0x000000011500780c */ /* 0x000fc60003f05070 */
[----:B------:R0:W-:Y:S01]  /*0eb0*/  STL.64 [R1+0x30], R4 ;  /* 0x0000300401007387 */ /* 0x0001e20000100a00 */
[----:B------:R-:W-:-:S03]  /*0ec0*/  ISETP.NE.AND.EX P0, PT, RZ, RZ, PT, P0 ;  /* 0x000000ffff00720c */ /* 0x000fc60003f05300 */
[----:B------:R0:W-:Y:S10]  /*0ed0*/  STL.64 [R1+0x38], R2 ;  /* 0x0000380201007387 */ /* 0x0001f40000100a00 */
[----:B------:R-:W-:Y:S05]  /*0ee0*/  @!P0 BRA `(.L_x_3) ;  /* 0x0000001800048947 */ /* 0x000fea0003800000 */
[----:B------:R-:W-:Y:S01]  /*0ef0*/  UMOV UR4, URZ ;  /* 0x000000ff00047c82 */ /* 0x000fe20008000000 */
[----:B------:R-:W-:Y:S01]  /*0f00*/  UMOV UR5, URZ ;  /* 0x000000ff00057c82 */ /* 0x000fe20008000000 */
[----:B------:R-:W-:Y:S02]  /*0f10*/  IMAD.MOV.U32 R17, RZ, RZ, RZ ;  /* 0x000000ffff117224 */ /* 0x000fe400078e00ff */
[----:B0-----:R-:W-:Y:S02]  /*0f20*/  IMAD.MOV.U32 R7, RZ, RZ, RZ ;  /* 0x000000ffff077224 */ /* 0x001fe400078e00ff */
[----:B------:R-:W-:Y:S02]  /*0f30*/  IMAD.U32 R3, RZ, RZ, UR4 ;  /* 0x00000004ff037e24 */ /* 0x000fe4000f8e00ff */
[----:B------:R-:W-:Y:S02]  /*0f40*/  IMAD.U32 R2, RZ, RZ, UR5 ;  /* 0x00000005ff027e24 */ /* 0x000fe4000f8e00ff */
[----:B------:R-:W-:-:S02]  /*0f50*/  IMAD.U32 R5, RZ, RZ, UR4 ;  /* 0x00000004ff057e24 */ /* 0x000fc4000f8e00ff */
[----:B------:R-:W-:-:S07]  /*0f60*/  IMAD.U32 R4, RZ, RZ, UR5 ;  /* 0x00000005ff047e24 */ /* 0x000fce000f8e00ff */
.L_x_7:
[----:B------:R-:W-:-:S06]  /*0f70*/  IMAD R16, R17, 0x4, R14 ;  /* 0x0000000411107824 */ /* 0x000fcc00078e020e */
[----:B------:R-:W5:Y:S01]  /*0f80*/  LDL R16, [R16+0x4] ;  /* 0x0000040010107983 */ /* 0x000f620000100800 */
[----:B------:R-:W-:Y:S01]  /*0f90*/  IMAD.SHL.U32 R18, R17, 0x20, RZ ;  /* 0x0000002011127824 */ /* 0x000fe200078e00ff */
[----:B------:R-:W-:-:S06]  /*0fa0*/  UMOV UR4, URZ ;  /* 0x000000ff00047c82 */ /* 0x000fcc0008000000 */
.L_x_6:
        /* <DEDUP_REMOVED lines=181> */
[----:B------:R-:W-:Y:S05]  /*1b00*/  @P0 BRA `(.L_x_3) ;  /* 0x0000000800fc0947 */ /* 0x000fea0003800000 */
[----:B------:R-:W-:Y:S01]  /*1b10*/  UMOV UR4, URZ ;  /* 0x000000ff00047c82 */ /* 0x000fe20008000000 */
[----:B------:R-:W-:Y:S01]  /*1b20*/  UMOV UR5, URZ ;  /* 0x000000ff00057c82 */ /* 0x000fe20008000000 */
[----:B------:R-:W-:Y:S02]  /*1b30*/  IMAD.MOV.U32 R17, RZ, RZ, RZ ;  /* 0x000000ffff117224 */ /* 0x000fe400078e00ff */
[----:B-1----:R-:W-:Y:S02]  /*1b40*/  IMAD.MOV.U32 R7, RZ, RZ, RZ ;  /* 0x000000ffff077224 */ /* 0x002fe400078e00ff */
[----:B------:R-:W-:Y:S02]  /*1b50*/  IMAD.U32 R3, RZ, RZ, UR4 ;  /* 0x00000004ff037e24 */ /* 0x000fe4000f8e00ff */
[----:B------:R-:W-:Y:S02]  /*1b60*/  IMAD.U32 R2, RZ, RZ, UR5 ;  /* 0x00000005ff027e24 */ /* 0x000fe4000f8e00ff */
[----:B------:R-:W-:-:S02]  /*1b70*/  IMAD.U32 R5, RZ, RZ, UR4 ;  /* 0x00000004ff057e24 */ /* 0x000fc4000f8e00ff */
[----:B------:R-:W-:-:S07]  /*1b80*/  IMAD.U32 R4, RZ, RZ, UR5 ;  /* 0x00000005ff047e24 */ /* 0x000fce000f8e00ff */
.L_x_9:
[----:B------:R-:W-:-:S06]  /*1b90*/  IMAD R16, R17, 0x4, R14 ;  /* 0x0000000411107824 */ /* 0x000fcc00078e020e */
[----:B------:R-:W5:Y:S01]  /*1ba0*/  LDL R16, [R16+0x4] ;  /* 0x0000040010107983 */ /* 0x000f620000100800 */
[----:B------:R-:W-:Y:S01]  /*1bb0*/  IMAD.SHL.U32 R18, R17, 0x20, RZ ;  /* 0x0000002011127824 */ /* 0x000fe200078e00ff */
[----:B------:R-:W-:-:S06]  /*1bc0*/  UMOV UR4, URZ ;  /* 0x000000ff00047c82 */ /* 0x000fcc0008000000 */
.L_x_8:
        /* <DEDUP_REMOVED lines=10> */
[----:B------:R-:W4:Y:S04]  /*1c70*/  @!P0 LDG.E R19, desc[UR12][R10.64+0x4] ;  /* 0x0000040c0a138981 */ /* 0x000f28000c1e1900 */
[----:B------:R-:W4:Y:S04]  /*1c80*/  @!P0 LDG.E R21, desc[UR12][R10.64+0xc] ;  /* 0x00000c0c0a158981 */ /* 0x000f28000c1e1900 */
[----:B------:R-:W4:Y:S04]  /*1c90*/  @P3 LDG.E R26, desc[UR12][R10.64+0x4c] ;  /* 0x00004c0c0a1a3981 */ /* 0x000f28000c1e1900 */
[----:B------:R-:W4:Y:S04]  /*1ca0*/  @P2 LDG.E R25, desc[UR12][R10.64+0x2c] ;  /* 0x00002c0c0a192981 */ /* 0x000f28000c1e1900 */
[----:B------:R-:W4:Y:S04]  /*1cb0*/  @P4 LDG.E R28, desc[UR12][R10.64+0x60] ;  /* 0x0000600c0a1c4981 */ /* 0x000f28000c1e1900 */
[----:B------:R-:W4:Y:S01]  /*1cc0*/  @P2 LDG.E R27, desc[UR12][R10.64+0x34] ;  /* 0x0000340c0a1b2981 */ /* 0x000f22000c1e1900 */
[----:B--2---:R-:W-:-:S03]  /*1cd0*/  @!P0 LOP3.LUT R3, R3, R20, RZ, 0x3c, !PT ;  /* 0x0000001403038212 */ /* 0x004fc600078e3cff */
[----:B------:R-:W2:Y:S01]  /*1ce0*/  @!P0 LDG.E R20, desc[UR12][R10.64] ;  /* 0x0000000c0a148981 */ /* 0x000ea2000c1e1900 */
[----:B---3--:R-:W-:-:S03]  /*1cf0*/  @P1 LOP3.LUT R3, R3, R22, RZ, 0x3c, !PT ;  /* 0x0000001603031212 */ /* 0x008fc600078e3cff */
[----:B------:R-:W3:Y:S01]  /*1d00*/  @!P0 LDG.E R22, desc[UR12][R10.64+0x8] ;  /* 0x0000080c0a168981 */ /* 0x000ee2000c1e1900 */
[----:B----4-:R-:W-:-:S03]  /*1d10*/  @P2 LOP3.LUT R3, R3, R24, RZ, 0x3c, !PT ;  /* 0x0000001803032212 */ /* 0x010fc600078e3cff */
[----:B------:R-:W4:Y:S01]  /*1d20*/  @P1 LDG.E R24, desc[UR12][R10.64+0x14] ;  /* 0x0000140c0a181981 */ /* 0x000f22000c1e1900 */
[----:B------:R-:W-:-:S03]  /*1d30*/  @!P0 LOP3.LUT R4, R4, R19, RZ, 0x3c, !PT ;  /* 0x0000001304048212 */ /* 0x000fc600078e3cff */
[----:B------:R-:W4:Y:S01]  /*1d40*/  @P1 LDG.E R19, desc[UR12][R10.64+0x18] ;  /* 0x0000180c0a131981 */ /* 0x000f22000c1e1900 */
[----:B------:R-:W-:-:S03]  /*1d50*/  @!P0 LOP3.LUT R2, R2, R21, RZ, 0x3c, !PT ;  /* 0x0000001502028212 */ /* 0x000fc600078e3cff */
[----:B------:R-:W4:Y:S01]  /*1d60*/  @P1 LDG.E R21, desc[UR12][R10.64+0x20] ;  /* 0x0000200c0a151981 */ /* 0x000f22000c1e1900 */
[----:B------:R-:W-:-:S03]  /*1d70*/  @P3 LOP3.LUT R3, R3, R26, RZ, 0x3c, !PT ;  /* 0x0000001a03033212 */ /* 0x000fc600078e3cff */
        /* <DEDUP_REMOVED lines=21> */
[----:B------:R-:W4:Y:S01]  /*1ed0*/  @P6 LDG.E R28, desc[UR12][R10.64+0x88] ;  /* 0x0000880c0a1c6981 */ /* 0x000f22000c1e1900 */
[----:B------:R-:W-:Y:S02]  /*1ee0*/  @P5 LOP3.LUT R3, R3, R26, RZ, 0x3c, !PT ;  /* 0x0000001a03035212 */ /* 0x000fe400078e3cff */
[----:B------:R-:W-:Y:S01]  /*1ef0*/  @P3 LOP3.LUT R4, R4, R19, RZ, 0x3c, !PT ;  /* 0x0000001304043212 */ /* 0x000fe200078e3cff */
[----:B------:R-:W4:Y:S01]  /*1f00*/  @P4 LDG.E R26, desc[UR12][R10.64+0x58] ;  /* 0x0000580c0a1a4981 */ /* 0x000f22000c1e1900 */
[----:B------:R-:W-:-:S03]  /*1f10*/  @P3 LOP3.LUT R2, R2, R21, RZ, 0x3c, !PT ;  /* 0x0000001502023212 */ /* 0x000fc600078e3cff */
[----:B------:R-:W4:Y:S01]  /*1f20*/  @P4 LDG.E R19, desc[UR12][R10.64+0x5c] ;  /* 0x00005c0c0a134981 */ /* 0x000f22000c1e1900 */
[----:B------:R-:W-:-:S03]  /*1f30*/  @P4 LOP3.LUT R4, R4, R25, RZ, 0x3c, !PT ;  /* 0x0000001904044212 */ /* 0x000fc600078e3cff */
[----:B------:R-:W4:Y:S04]  /*1f40*/  @P5 LDG.E R21, desc[UR12][R10.64+0x68] ;  /* 0x0000680c0a155981 */ /* 0x000f28000c1e1900 */
        /* <DEDUP_REMOVED lines=27> */
[----:B------:R-:W-:Y:S02]  /*2100*/  @P0 LOP3.LUT R4, R4, R21, RZ, 0x3c, !PT ;  /* 0x0000001504040212 */ /* 0x000fe400078e3cff */
[----:B------:R-:W-:-:S02]  /*2110*/  @P0 LOP3.LUT R2, R2, R25, RZ, 0x3c, !PT ;  /* 0x0000001902020212 */ /* 0x000fc400078e3cff */
[----:B--2---:R-:W-:Y:S02]  /*2120*/  @P6 LOP3.LUT R5, R5, R20, RZ, 0x3c, !PT ;  /* 0x0000001405056212 */ /* 0x004fe400078e3cff */
[----:B---3--:R-:W-:Y:S02]  /*2130*/  @P0 LOP3.LUT R7, R7, R22, RZ, 0x3c, !PT ;  /* 0x0000001607070212 */ /* 0x008fe400078e3cff */
        /* <DEDUP_REMOVED lines=17> */
[----:B------:R-:W2:Y:S01]  /*2250*/  @P1 LDG.E R24, desc[UR12][R10.64+0xc4] ;  /* 0x0000c40c0a181981 */ /* 0x000ea2000c1e1900 */
[----:B------:R-:W-:Y:S02]  /*2260*/  @P0 LOP3.LUT R2, R2, R25, RZ, 0x3c, !PT ;  /* 0x0000001902020212 */ /* 0x000fe400078e3cff */
[----:B------:R-:W-:Y:S01]  /*2270*/  LOP3.LUT P0, RZ, R23, 0x8000, RZ, 0xc0, !PT ;  /* 0x0000800017ff7812 */ /* 0x000fe2000780c0ff */
[----:B------:R-:W2:Y:S01]  /*2280*/  @P2 LDG.E R25, desc[UR12][R10.64+0xd4] ;  /* 0x0000d40c0a192981 */ /* 0x000ea2000c1e1900 */
[----:B------:R-:W-:-:S03]  /*2290*/  @P1 LOP3.LUT R7, R7, R26, RZ, 0x3c, !PT ;  /* 0x0000001a07071212 */ /* 0x000fc600078e3cff */
[----:B------:R-:W2:Y:S04]  /*22a0*/  @P2 LDG.E R26, desc[UR12][R10.64+0xc8] ;  /* 0x0000c80c0a1a2981 */ /* 0x000ea8000c1e1900 */
[----:B------:R-:W2:Y:S01]  /*22b0*/  @P2 LDG.E R23, desc[UR12][R10.64+0xcc] ;  /* 0x0000cc0c0a172981 */ /* 0x000ea2000c1e1900 */
[----:B------:R-:W-:-:S03]  /*22c0*/  @P1 LOP3.LUT R4, R4, R19, RZ, 0x3c, !PT ;  /* 0x0000001304041212 */ /* 0x000fc600078e3cff */
[----:B------:R-:W2:Y:S01]  /*22d0*/  @P3 LDG.E R19, desc[UR12][R10.64+0xe0] ;  /* 0x0000e00c0a133981 */ /* 0x000ea2000c1e1900 */
[----:B---3--:R-:W-:-:S03]  /*22e0*/  @P1 LOP3.LUT R2, R2, R21, RZ, 0x3c, !PT ;  /* 0x0000001502021212 */ /* 0x008fc600078e3cff */
[----:B------:R-:W3:Y:S01]  /*22f0*/  @P3 LDG.E R21, desc[UR12][R10.64+0xe8] ;  /* 0x0000e80c0a153981 */ /* 0x000ee2000c1e1900 */
[----:B----4-:R-:W-:-:S03]  /*2300*/  @P1 LOP3.LUT R5, R5, R22, RZ, 0x3c, !PT ;  /* 0x0000001605051212 */ /* 0x010fc600078e3cff */
[----:B------:R-:W4:Y:S01]  /*2310*/  @P3 LDG.E R22, desc[UR12][R10.64+0xdc] ;  /* 0x0000dc0c0a163981 */ /* 0x000f22000c1e1900 */
[----:B--2---:R-:W-:-:S03]  /*2320*/  @P1 LOP3.LUT R3, R3, R24, RZ, 0x3c, !PT ;  /* 0x0000001803031212 */ /* 0x004fc600078e3cff */
[----:B------:R-:W2:Y:S01]  /*2330*/  @P3 LDG.E R24, desc[UR12][R10.64+0xe4] ;  /* 0x0000e40c0a183981 */ /* 0x000ea2000c1e1900 */
[----:B------:R-:W-:Y:S02]  /*2340*/  @P2 LOP3.LUT R5, R5, R28, RZ, 0x3c, !PT ;  /* 0x0000001c05052212 */ /* 0x000fe400078e3cff */
[----:B------:R-:W-:Y:S01]  /*2350*/  @P2 LOP3.LUT R3, R3, R20, RZ, 0x3c, !PT ;  /* 0x0000001403032212 */ /* 0x000fe200078e3cff */
[----:B------:R-:W2:Y:S01]  /*2360*/  @P4 LDG.E R28, desc[UR12][R10.64+0xf0] ;  /* 0x0000f00c0a1c4981 */ /* 0x000ea2000c1e1900 */
[----:B------:R-:W-:-:S03]  /*2370*/  @P2 LOP3.LUT R7, R7, R26, RZ, 0x3c, !PT ;  /* 0x0000001a07072212 */ /* 0x000fc600078e3cff */
[----:B------:R-:W2:Y:S01]  /*2380*/  @P4 LDG.E R20, desc[UR12][R10.64+0xf8] ;  /* 0x0000f80c0a144981 */ /* 0x000ea2000c1e1900 */
[----:B------:R-:W-:-:S03]  /*2390*/  @P2 LOP3.LUT R4, R4, R23, RZ, 0x3c, !PT ;  /* 0x0000001704042212 */ /* 0x000fc600078e3cff */
[----:B------:R-:W2:Y:S04]  /*23a0*/  @P3 LDG.E R26, desc[UR12][R10.64+0xec] ;  /* 0x0000ec0c0a1a3981 */ /* 0x000ea8000c1e1900 */
[----:B------:R-:W2:Y:S01]  /*23b0*/  @P4 LDG.E R23, desc[UR12][R10.64+0xf4] ;  /* 0x0000f40c0a174981 */ /* 0x000ea2000c1e1900 */
[----:B------:R-:W-:Y:S02]  /*23c0*/  @P2 LOP3.LUT R2, R2, R25, RZ, 0x3c, !PT ;  /* 0x0000001902022212 */ /* 0x000fe400078e3cff */
[----:B------:R-:W-:Y:S01]  /*23d0*/  @P3 LOP3.LUT R4, R4, R19, RZ, 0x3c, !PT ;  /* 0x0000001304043212 */ /* 0x000fe200078e3cff */
[----:B------:R-:W2:Y:S04]  /*23e0*/  @P0 LDG.E R25, desc[UR12][R10.64+0x138] ;  /* 0x0001380c0a190981 */ /* 0x000ea8000c1e1900 */
[----:B------:R-:W2:Y:S01]  /*23f0*/  @P4 LDG.E R19, desc[UR12][R10.64+0xfc] ;  /* 0x0000fc0c0a134981 */ /* 0x000ea2000c1e1900 */
[----:B---3--:R-:W-:-:S03]  /*2400*/  @P3 LOP3.LUT R2, R2, R21, RZ, 0x3c, !PT ;  /* 0x0000001502023212 */ /* 0x008fc600078e3cff */
[----:B------:R-:W3:Y:S01]  /*2410*/  @P5 LDG.E R21, desc[UR12][R10.64+0x108] ;  /* 0x0001080c0a155981 */ /* 0x000ee2000c1e1900 */
[----:B----4-:R-:W-:-:S03]  /*2420*/  @P3 LOP3.LUT R7, R7, R22, RZ, 0x3c, !PT ;  /* 0x0000001607073212 */ /* 0x010fc600078e3cff */
[----:B------:R-:W4:Y:S01]  /*2430*/  @P4 LDG.E R22, desc[UR12][R10.64+0x100] ;  /* 0x0001000c0a164981 */ /* 0x000f22000c1e1900 */
[----:B--2---:R-:W-:-:S03]  /*2440*/  @P3 LOP3.LUT R5, R5, R24, RZ, 0x3c, !PT ;  /* 0x0000001805053212 */ /* 0x004fc600078e3cff */
[----:B------:R-:W2:Y:S01]  /*2450*/  @P5 LDG.E R24, desc[UR12][R10.64+0x104] ;  /* 0x0001040c0a185981 */ /* 0x000ea2000c1e1900 */
[----:B------:R-:W-:-:S03]  /*2460*/  @P4 LOP3.LUT R7, R7, R28, RZ, 0x3c, !PT ;  /* 0x0000001c07074212 */ /* 0x000fc600078e3cff */
        /* <DEDUP_REMOVED lines=23> */
[----:B------:R-:W-:-:S04]  /*25e0*/  UIADD3 UR4, UPT, UPT, UR4, 0x10, URZ ;  /* 0x0000001004047890 */ /* 0x000fc8000fffe0ff */
[----:B------:R-:W-:Y:S01]  /*25f0*/  UISETP.NE.AND UP0, UPT, UR4, 0x20, UPT ;  /* 0x000000200400788c */ /* 0x000fe2000bf05270 */
[----:B------:R-:W-:Y:S02]  /*2600*/  @P6 LOP3.LUT R4, R4, R19, RZ, 0x3c, !PT ;  /* 0x0000001304046212 */ /* 0x000fe400078e3cff */
[----:B---3--:R-:W-:Y:S02]  /*2610*/  @P6 LOP3.LUT R2, R2, R21, RZ, 0x3c, !PT ;  /* 0x0000001502026212 */ /* 0x008fe400078e3cff */
[----:B----4-:R-:W-:Y:S02]  /*2620*/  @P6 LOP3.LUT R5, R5, R22, RZ, 0x3c, !PT ;  /* 0x0000001605056212 */ /* 0x010fe400078e3cff */
[----:B--2---:R-:W-:Y:S02]  /*2630*/  @P6 LOP3.LUT R3, R3, R24, RZ, 0x3c, !PT ;  /* 0x0000001803036212 */ /* 0x004fe400078e3cff */
[----:B------:R-:W-:Y:S02]  /*2640*/  @P0 LOP3.LUT R2, R2, R25, RZ, 0x3c, !PT ;  /* 0x0000001902020212 */ /* 0x000fe400078e3cff */
[----:B------:R-:W-:-:S02]  /*2650*/  @P0 LOP3.LUT R3, R3, R28, RZ, 0x3c, !PT ;  /* 0x0000001c03030212 */ /* 0x000fc400078e3cff */
[----:B------:R-:W-:Y:S02]  /*2660*/  @P0 LOP3.LUT R5, R5, R20, RZ, 0x3c, !PT ;  /* 0x0000001405050212 */ /* 0x000fe400078e3cff */
[----:B------:R-:W-:Y:S02]  /*2670*/  @P0 LOP3.LUT R7, R7, R26, RZ, 0x3c, !PT ;  /* 0x0000001a07070212 */ /* 0x000fe400078e3cff */
[----:B------:R-:W-:Y:S01]  /*2680*/  @P0 LOP3.LUT R4, R4, R23, RZ, 0x3c, !PT ;  /* 0x0000001704040212 */ /* 0x000fe200078e3cff */
[----:B------:R-:W-:Y:S06]  /*2690*/  BRA.U UP0, `(.L_x_8) ;  /* 0xfffffff5004c7547 */ /* 0x000fec000b83ffff */
[----:B------:R-:W-:-:S05]  /*26a0*/  VIADD R17, R17, 0x1 ;  /* 0x0000000111117836 */ /* 0x000fca0000000000 */
[----:B------:R-:W-:-:S13]  /*26b0*/  ISETP.NE.AND P0, PT, R17, 0x5, PT ;  /* 0x000000051100780c */ /* 0x000fda0003f05270 */
[----:B------:R-:W-:Y:S05]  /*26c0*/  @P0 BRA `(.L_x_9) ;  /* 0xfffffff400300947 */ /* 0x000fea000383ffff */
[----:B------:R2:W-:Y:S04]  /*26d0*/  STL [R1+0x2c], R7 ;  /* 0x00002c0701007387 */ /* 0x0005e80000100800 */
[----:B------:R2:W-:Y:S04]  /*26e0*/  STL.64 [R1+0x30], R4 ;  /* 0x0000300401007387 */ /* 0x0005e80000100a00 */
[----:B------:R2:W-:Y:S02]  /*26f0*/  STL.64 [R1+0x38], R2 ;  /* 0x0000380201007387 */ /* 0x0005e40000100a00 */
.L_x_3:
[----:B------:R-:W-:Y:S05]  /*2700*/  BSYNC.RECONVERGENT B1 ;  /* 0x0000000000017941 */ /* 0x000fea0003800200 */
.L_x_2:
[----:B------:R-:W-:Y:S01]  /*2710*/  ISETP.GT.U32.AND P0, PT, R15, 0x3, PT ;  /* 0x000000030f00780c */ /* 0x000fe20003f04070 */
[----:B------:R-:W-:Y:S01]  /*2720*/  VIADD R13, R13, 0x1 ;  /* 0x000000010d0d7836 */ /* 0x000fe20000000000 */
[--C-:B------:R-:W-:Y:S02]  /*2730*/  SHF.R.U64 R15, R15, 0x2, R12.reuse ;  /* 0x000000020f0f7819 */ /* 0x100fe4000000120c */
[----:B------:R-:W-:Y:S02]  /*2740*/  ISETP.GT.U32.AND.EX P0, PT, R12, RZ, PT, P0 ;  /* 0x000000ff0c00720c */ /* 0x000fe40003f04100 */
[----:B------:R-:W-:-:S11]  /*2750*/  SHF.R.U32.HI R12, RZ, 0x2, R12 ;  /* 0x00000002ff0c7819 */ /* 0x000fd6000001160c */
[----:B------:R-:W-:Y:S05]  /*2760*/  @P0 BRA `(.L_x_10) ;  /* 0xffffffd800cc0947 */ /* 0x000fea000383ffff */
.L_x_1:
[----:B------:R-:W-:Y:S05]  /*2770*/  BSYNC.RECONVERGENT B0 ;  /* 0x0000000000007941 */ /* 0x000fea0003800200 */
.L_x_0:
[----:B------:R-:W3:Y:S01]  /*2780*/  LDCU UR4, c[0x0][0x3a0] ;  /* 0x00007400ff0477ac */ /* 0x000ee20008000800 */
[----:B------:R4:W-:Y:S01]  /*2790*/  STL.64 [R1+0x40], RZ ;  /* 0x000040ff01007387 */ /* 0x0009e20000100a00 */
[----:B------:R-:W-:-:S03]  /*27a0*/  IMAD.MOV.U32 R9, RZ, RZ, RZ ;  /* 0x000000ffff097224 */ /* 0x000fc600078e00ff */
[----:B------:R4:W-:Y:S04]  /*27b0*/  STL [R1+0x48], RZ ;  /* 0x000048ff01007387 */ /* 0x0009e80000100800 */
[----:B------:R4:W-:Y:S01]  /*27c0*/  STL.64 [R1+0x50], RZ ;  /* 0x000050ff01007387 */ /* 0x0009e20000100a00 */
[----:B---3--:R-:W-:Y:S01]  /*27d0*/  UISETP.GE.AND UP0, UPT, UR4, 0x1, UPT ;  /* 0x000000010400788c */ /* 0x008fe2000bf06270 */
[----:B------:R-:W-:Y:S08]  /*27e0*/  BAR.SYNC.DEFER_BLOCKING 0x0 ;  /* 0x0000000000007b1d */ /* 0x000ff00000010000 */
[----:B----4-:R-:W-:Y:S05]  /*27f0*/  BRA.U !UP0, `(.L_x_11) ;  /* 0x0000002d08487547 */ /* 0x010fea000b800000 */
[----:B------:R-:W3:Y:S01]  /*2800*/  LDC R8, c[0x0][0x388] ;  /* 0x0000e200ff087b82 */ /* 0x000ee20000000800 */
[----:B------:R-:W-:Y:S01]  /*2810*/  IMAD.MOV.U32 R9, RZ, RZ, RZ ;  /* 0x000000ffff097224 */ /* 0x000fe200078e00ff */
[----:B---3--:R-:W-:-:S13]  /*2820*/  ISETP.GE.AND P0, PT, R8, 0x2, PT ;  /* 0x000000020800780c */ /* 0x008fda0003f06270 */
[----:B------:R-:W-:Y:S05]  /*2830*/  @!P0 BRA `(.L_x_12) ;  /* 0x0000002000648947 */ /* 0x000fea0003800000 */
[----:B------:R-:W3:Y:S02]  /*2840*/  LDCU UR6, c[0x0][0x38c] ;  /* 0x00007180ff0677ac */ /* 0x000ee40008000800 */
[----:B---3--:R-:W-:-:S09]  /*2850*/  UISETP.GE.AND UP0, UPT, UR6, 0x1, UPT ;  /* 0x000000010600788c */ /* 0x008fd2000bf06270 */
[----:B------:R-:W-:Y:S05]  /*2860*/  BRA.U !UP0, `(.L_x_13) ;  /* 0x0000001d08107547 */ /* 0x000fea000b800000 */
[----:B------:R-:W-:Y:S01]  /*2870*/  IMAD.MOV.U32 R9, RZ, RZ, RZ ;  /* 0x000000ffff097224 */ /* 0x000fe200078e00ff */
[----:B------:R-:W-:Y:S02]  /*2880*/  ULOP3.LUT UR14, UR6, 0x1, URZ, 0xc0, !UPT ;  /* 0x00000001060e7892 */ /* 0x000fe4000f8ec0ff */
[----:B------:R-:W-:Y:S01]  /*2890*/  ULOP3.LUT UR6, UR6, 0x7ffffffe, URZ, 0xc0, !UPT ;  /* 0x7ffffffe06067892 */ /* 0x000fe2000f8ec0ff */
[----:B------:R-:W-:-:S11]  /*28a0*/  UMOV UR4, URZ ;  /* 0x000000ff00047c82 */ /* 0x000fd60008000000 */
.L_x_41:
[----:B------:R-:W3:Y:S01]  /*28b0*/  LDCU UR5, c[0x0][0x38c] ;  /* 0x00007180ff0577ac */ /* 0x000ee20008000800 */
[----:B------:R-:W-:Y:S01]  /*28c0*/  IMAD.MOV.U32 R11, RZ, RZ, RZ ;  /* 0x000000ffff0b7224 */ /* 0x000fe200078e00ff */
[----:B---3--:R-:W-:-:S09]  /*28d0*/  UISETP.GE.U32.AND UP0, UPT, UR5, 0x8, UPT ;  /* 0x000000080500788c */ /* 0x008fd2000bf06070 */
[----:B------:R-:W-:Y:S05]  /*28e0*/  BRA.U !UP0, `(.L_x_14) ;  /* 0x0000000108907547 */ /* 0x000fea000b800000 */
[----:B------:R-:W3:Y:S01]  /*28f0*/  S2UR UR8, SR_CgaCtaId ;  /* 0x00000000000879c3 */ /* 0x000ee20000008800 */
[----:B------:R-:W4:Y:S01]  /*2900*/  LDCU UR5, c[0x0][0x388] ;  /* 0x00007100ff0577ac */ /* 0x000f220008000800 */
[----:B------:R-:W-:Y:S01]  /*2910*/  VIADD R18, R1, 0x10 ;  /* 0x0000001001127836 */ /* 0x000fe20000000000 */
[----:B------:R-:W-:Y:S01]  /*2920*/  UMOV UR7, 0x400 ;  /* 0x0000040000077882 */ /* 0x000fe20000000000 */
[----:B------:R-:W0:Y:S04]  /*2930*/  LDCU UR17, c[0x0][0x388] ;  /* 0x00007100ff1177ac */ /* 0x000e280008000800 */
[----:B------:R-:W5:Y:S01]  /*2940*/  LDC R8, c[0x0][0x38c] ;  /* 0x0000e300ff087b82 */ /* 0x000f620000000800 */
[----:B---3--:R-:W-:-:S04]  /*2950*/  ULEA UR7, UR8, UR7, 0x18 ;  /* 0x0000000708077291 */ /* 0x008fc8000f8ec0ff */
[----:B----4-:R-:W-:Y:S01]  /*2960*/  ULEA UR5, UR5, UR7, 0x3 ;  /* 0x0000000705057291 */ /* 0x010fe2000f8e18ff */
[----:B-----5:R-:W-:-:S03]  /*2970*/  LOP3.LUT R19, R8, 0x7ffffff8, RZ, 0xc0, !PT ;  /* 0x7ffffff808137812 */ /* 0x020fc600078ec0ff */
[----:B------:R-:W-:Y:S02]  /*2980*/  UIADD3 UR5, UPT, UPT, UR5, 0x4, URZ ;  /* 0x0000000405057890 */ /* 0x000fe4000fffe0ff */
[----:B0-----:R-:W-:-:S10]  /*2990*/  IMAD.MOV R8, RZ, RZ, -R19 ;  /* 0x000000ffff087224 */ /* 0x001fd400078e0a13 */
.L_x_15:
[----:B------:R-:W-:Y:S02]  /*29a0*/  ULEA UR7, UR17, UR5, 0x2 ;  /* 0x0000000511077291 */ /* 0x000fe4000f8e10ff */
[----:B------:R-:W-:Y:S01]  /*29b0*/  LDS R10, [UR5] ;  /* 0x00000005ff0a7984 */ /* 0x000fe20008000800 */
[----:B------:R-:W-:Y:S01]  /*29c0*/  VIADD R8, R8, 0x8 ;  /* 0x0000000808087836 */ /* 0x000fe20000000000 */
[----:B------:R-:W-:Y:S02]  /*29d0*/  ULEA UR5, UR17, UR5, 0x5 ;  /* 0x0000000511057291 */ /* 0x000fe4000f8e28ff */
[----:B------:R-:W-:Y:S02]  /*29e0*/  ULEA UR8, UR17, UR7, 0x2 ;  /* 0x0000000711087291 */ /* 0x000fe4000f8e10ff */
[----:B------:R-:W-:Y:S02]  /*29f0*/  ISETP.NE.AND P0, PT, R8, RZ, PT ;  /* 0x000000ff0800720c */ /* 0x000fe40003f05270 */
[----:B------:R-:W-:Y:S01]  /*2a00*/  ULEA UR9, UR17, UR8, 0x2 ;  /* 0x0000000811097291 */ /* 0x000fe2000f8e10ff */
[----:B------:R-:W0:Y:S03]  /*2a10*/  LDS R11, [UR7] ;  /* 0x00000007ff0b7984 */ /* 0x000e260008000800 */
[----:B------:R-:W-:Y:S01]  /*2a20*/  ULEA UR10, UR17, UR9, 0x2 ;  /* 0x00000009110a7291 */ /* 0x000fe2000f8e10ff */
[----:B------:R-:W-:Y:S03]  /*2a30*/  LDS R12, [UR8] ;  /* 0x00000008ff0c7984 */ /* 0x000fe60008000800 */
[----:B------:R-:W-:Y:S01]  /*2a40*/  ULEA UR11, UR17, UR10, 0x2 ;  /* 0x0000000a110b7291 */ /* 0x000fe2000f8e10ff */
[----:B------:R-:W3:Y:S03]  /*2a50*/  LDS R13, [UR9] ;  /* 0x00000009ff0d7984 */ /* 0x000ee60008000800 */
[----:B------:R-:W-:Y:S01]  /*2a60*/  ULEA UR15, UR17, UR11, 0x2 ;  /* 0x0000000b110f7291 */ /* 0x000fe2000f8e10ff */
[----:B------:R-:W-:Y:S03]  /*2a70*/  LDS R14, [UR10] ;  /* 0x0000000aff0e7984 */ /* 0x000fe60008000800 */
[----:B------:R-:W-:Y:S01]  /*2a80*/  ULEA UR16, UR17, UR15, 0x2 ;  /* 0x0000000f11107291 */ /* 0x000fe2000f8e10ff */
[----:B------:R-:W4:Y:S04]  /*2a90*/  LDS R15, [UR11] ;  /* 0x0000000bff0f7984 */ /* 0x000f280008000800 */
[----:B------:R-:W-:Y:S04]  /*2aa0*/  LDS R16, [UR15] ;  /* 0x0000000fff107984 */ /* 0x000fe80008000800 */
[----:B------:R-:W5:Y:S04]  /*2ab0*/  LDS R17, [UR16] ;  /* 0x00000010ff117984 */ /* 0x000f680008000800 */
[----:B0-----:R-:W-:Y:S04]  /*2ac0*/  STL.64 [R18+-0x10], R10 ;  /* 0xfffff00a12007387 */ /* 0x001fe80000100a00 */
[----:B---3--:R-:W-:Y:S04]  /*2ad0*/  STL.64 [R18+-0x8], R12 ;  /* 0xfffff80c12007387 */ /* 0x008fe80000100a00 */
[----:B----4-:R-:W-:Y:S04]  /*2ae0*/  STL.64 [R18], R14 ;  /* 0x0000000e12007387 */ /* 0x010fe80000100a00 */
[----:B-----5:R0:W-:Y:S02]  /*2af0*/  STL.64 [R18+0x8], R16 ;  /* 0x0000081012007387 */ /* 0x0201e40000100a00 */
[----:B0-----:R-:W-:Y:S01]  /*2b00*/  VIADD R18, R18, 0x20 ;  /* 0x0000002012127836 */ /* 0x001fe20000000000 */
[----:B------:R-:W-:Y:S06]  /*2b10*/  @P0 BRA `(.L_x_15) ;  /* 0xfffffffc00a00947 */ /* 0x000fec000383ffff */
[----:B------:R-:W-:-:S07]  /*2b20*/  IMAD.MOV.U32 R11, RZ, RZ, R19 ;  /* 0x000000ffff0b7224 */ /* 0x000fce00078e0013 */
.L_x_14:
[----:B------:R-:W3:Y:S02]  /*2b30*/  LDCU UR5, c[0x0][0x38c] ;  /* 0x00007180ff0577ac */ /* 0x000ee40008000800 */
[----:B---3--:R-:W-:-:S04]  /*2b40*/  ULOP3.LUT UR7, UR5, 0x7, URZ, 0xc0, !UPT ;  /* 0x0000000705077892 */ /* 0x008fc8000f8ec0ff */
[----:B------:R-:W-:-:S09]  /*2b50*/  UISETP.NE.AND UP0, UPT, UR7, URZ, UPT ;  /* 0x000000ff0700728c */ /* 0x000fd2000bf05270 */
[----:B------:R-:W-:Y:S05]  /*2b60*/  BRA.U !UP0, `(.L_x_16) ;  /* 0x0000000108cc7547 */ /* 0x000fea000b800000 */
[----:B------:R-:W-:Y:S02]  /*2b70*/  ULOP3.LUT UR8, UR5, 0x3, URZ, 0xc0, !UPT ;  /* 0x0000000305087892 */ /* 0x000fe4000f8ec0ff */
[----:B------:R-:W-:Y:S02]  /*2b80*/  UIADD3 UR5, UPT, UPT, UR7, -0x1, URZ ;  /* 0xffffffff07057890 */ /* 0x000fe4000fffe0ff */
[----:B------:R-:W-:Y:S02]  /*2b90*/  UISETP.NE.AND UP1, UPT, UR8, URZ, UPT ;  /* 0x000000ff0800728c */ /* 0x000fe4000bf25270 */
[----:B------:R-:W-:-:S09]  /*2ba0*/  UISETP.GE.U32.AND UP0, UPT, UR5, 0x3, UPT ;  /* 0x000000030500788c */ /* 0x000fd2000bf06070 */
[----:B------:R-:W-:Y:S05]  /*2bb0*/  BRA.U !UP0, `(.L_x_17) ;  /* 0x0000000108487547 */ /* 0x000fea000b800000 */
[----:B------:R-:W3:Y:S01]  /*2bc0*/  S2R R13, SR_CgaCtaId ;  /* 0x00000000000d7919 */ /* 0x000ee20000008800 */
[----:B------:R-:W4:Y:S01]  /*2bd0*/  LDC R15, c[0x0][0x388] ;  /* 0x0000e200ff0f7b82 */ /* 0x000f220000000800 */
[----:B------:R-:W-:Y:S01]  /*2be0*/  MOV R10, 0x400 ;  /* 0x00000400000a7802 */ /* 0x000fe20000000f00 */
[----:B------:R-:W-:-:S04]  /*2bf0*/  VIADD R8, R11, 0x2 ;  /* 0x000000020b087836 */ /* 0x000fc80000000000 */
[----:B----4-:R-:W-:Y:S01]  /*2c00*/  IMAD R8, R8, R15, RZ ;  /* 0x0000000f08087224 */ /* 0x010fe200078e02ff */
[----:B---3--:R-:W-:Y:S01]  /*2c10*/  LEA R13, R13, R10, 0x18 ;  /* 0x0000000a0d0d7211 */ /* 0x008fe200078ec0ff */
[C---:B------:R-:W-:Y:S02]  /*2c20*/  IMAD R10, R11.reuse, 0x4, R0 ;  /* 0x000000040b0a7824 */ /* 0x040fe400078e0200 */
[----:B------:R-:W-:Y:S02]  /*2c30*/  VIADD R11, R11, 0x4 ;  /* 0x000000040b0b7836 */ /* 0x000fe40000000000 */
[----:B------:R-:W-:-:S04]  /*2c40*/  IMAD R8, R8, 0x4, R13 ;  /* 0x0000000408087824 */ /* 0x000fc800078e020d */
[C---:B------:R-:W-:Y:S01]  /*2c50*/  IMAD R13, R15.reuse, 0x4, R8 ;  /* 0x000000040f0d7824 */ /* 0x040fe200078e0208 */
[----:B------:R-:W-:Y:S03]  /*2c60*/  LDS R12, [R8+0x4] ;  /* 0x00000400080c7984 */ /* 0x000fe60000000800 */
[C---:B------:R-:W-:Y:S02]  /*2c70*/  IMAD R14, R15.reuse, 0x4, R13 ;  /* 0x000000040f0e7824 */ /* 0x040fe400078e020d */
[----:B------:R-:W3:Y:S02]  /*2c80*/  LDS R13, [R13+0x4] ;  /* 0x000004000d0d7984 */ /* 0x000ee40000000800 */
[----:B------:R-:W-:Y:S02]  /*2c90*/  IMAD R15, R15, 0x4, R14 ;  /* 0x000000040f0f7824 */ /* 0x000fe400078e020e */
[----:B------:R-:W-:Y:S04]  /*2ca0*/  LDS R14, [R14+0x4] ;  /* 0x000004000e0e7984 */ /* 0x000fe80000000800 */
[----:B------:R-:W4:Y:S04]  /*2cb0*/  LDS R15, [R15+0x4] ;  /* 0x000004000f0f7984 */ /* 0x000f280000000800 */
[----:B---3--:R3:W-:Y:S04]  /*2cc0*/  STL.64 [R10], R12 ;  /* 0x0000000c0a007387 */ /* 0x0087e80000100a00 */
[----:B----4-:R3:W-:Y:S02]  /*2cd0*/  STL.64 [R10+0x8], R14 ;  /* 0x0000080e0a007387 */ /* 0x0107e40000100a00 */
.L_x_17:
[----:B------:R-:W-:Y:S05]  /*2ce0*/  BRA.U !UP1, `(.L_x_16) ;  /* 0x00000001096c7547 */ /* 0x000fea000b800000 */
[----:B------:R-:W-:Y:S02]  /*2cf0*/  UISETP.NE.AND UP0, UPT, UR8, 0x1, UPT ;  /* 0x000000010800788c */ /* 0x000fe4000bf05270 */
[----:B------:R-:W-:-:S07]  /*2d00*/  UISETP.NE.AND UP1, UPT, UR14, URZ, UPT ;  /* 0x000000ff0e00728c */ /* 0x000fce000bf25270 */
[----:B------:R-:W-:Y:S05]  /*2d10*/  BRA.U !UP0, `(.L_x_18) ;  /* 0x0000000108347547 */ /* 0x000fea000b800000 */
[----:B---3--:R-:W3:Y:S01]  /*2d20*/  S2R R15, SR_CgaCtaId ;  /* 0x00000000000f7919 */ /* 0x008ee20000008800 */
[----:B------:R-:W4:Y:S01]  /*2d30*/  LDC R13, c[0x0][0x388] ;  /* 0x0000e200ff0d7b82 */ /* 0x000f220000000800 */
[----:B------:R-:W-:Y:S01]  /*2d40*/  MOV R12, 0x400 ;  /* 0x00000400000c7802 */ /* 0x000fe20000000f00 */
[C---:B------:R-:W-:Y:S02]  /*2d50*/  VIADD R8, R11.reuse, 0x2 ;  /* 0x000000020b087836 */ /* 0x040fe40000000000 */
[----:B------:R-:W-:Y:S02]  /*2d60*/  IMAD R14, R11, 0x4, R0 ;  /* 0x000000040b0e7824 */ /* 0x000fe400078e0200 */
[----:B------:R-:W-:Y:S02]  /*2d70*/  IMAD.MOV.U32 R11, RZ, RZ, R8 ;  /* 0x000000ffff0b7224 */ /* 0x000fe400078e0008 */
[----:B----4-:R-:W-:Y:S01]  /*2d80*/  IMAD R10, R8, R13, RZ ;  /* 0x0000000d080a7224 */ /* 0x010fe200078e02ff */
[----:B---3--:R-:W-:-:S05]  /*2d90*/  LEA R15, R15, R12, 0x18 ;  /* 0x0000000c0f0f7211 */ /* 0x008fca00078ec0ff */
[----:B------:R-:W-:-:S04]  /*2da0*/  IMAD R10, R10, 0x4, R15 ;  /* 0x000000040a0a7824 */ /* 0x000fc800078e020f */
[----:B------:R-:W-:Y:S01]  /*2db0*/  IMAD R13, R13, 0x4, R10 ;  /* 0x000000040d0d7824 */ /* 0x000fe200078e020a */
[----:B------:R-:W-:Y:S05]  /*2dc0*/  LDS R12, [R10+0x4] ;  /* 0x000004000a0c7984 */ /* 0x000fea0000000800 */
[----:B------:R-:W3:Y:S04]  /*2dd0*/  LDS R13, [R13+0x4] ;  /* 0x000004000d0d7984 */ /* 0x000ee80000000800 */
[----:B---3--:R4:W-:Y:S02]  /*2de0*/  STL.64 [R14], R12 ;  /* 0x0000000c0e007387 */ /* 0x0089e40000100a00 */
.L_x_18:
[----:B------:R-:W-:Y:S05]  /*2df0*/  BRA.U !UP1, `(.L_x_16) ;  /* 0x0000000109287547 */ /* 0x000fea000b800000 */
[----:B---34-:R-:W3:Y:S01]  /*2e00*/  S2R R13, SR_CgaCtaId ;  /* 0x00000000000d7919 */ /* 0x018ee20000008800 */
[----:B------:R-:W4:Y:S01]  /*2e10*/  LDCU UR5, c[0x0][0x388] ;  /* 0x00007100ff0577ac */ /* 0x000f220008000800 */
[----:B------:R-:W-:Y:S01]  /*2e20*/  MOV R10, 0x400 ;  /* 0x00000400000a7802 */ /* 0x000fe20000000f00 */
[C---:B------:R-:W-:Y:S02]  /*2e30*/  VIADD R8, R11.reuse, 0x2 ;  /* 0x000000020b087836 */ /* 0x040fe40000000000 */
[----:B------:R-:W-:Y:S02]  /*2e40*/  IMAD R11, R11, 0x4, R0 ;  /* 0x000000040b0b7824 */ /* 0x000fe400078e0200 */
[----:B----4-:R-:W-:Y:S01]  /*2e50*/  IMAD R8, R8, UR5, RZ ;  /* 0x0000000508087c24 */ /* 0x010fe2000f8e02ff */
[----:B---3--:R-:W-:-:S05]  /*2e60*/  LEA R13, R13, R10, 0x18 ;  /* 0x0000000a0d0d7211 */ /* 0x008fca00078ec0ff */
[----:B------:R-:W-:-:S06]  /*2e70*/  IMAD R8, R8, 0x4, R13 ;  /* 0x0000000408087824 */ /* 0x000fcc00078e020d */
[----:B------:R-:W3:Y:S04]  /*2e80*/  LDS R8, [R8+0x4] ;  /* 0x0000040008087984 */ /* 0x000ee80000000800 */
[----:B---3--:R3:W-:Y:S02]  /*2e90*/  STL [R11], R8 ;  /* 0x000000080b007387 */ /* 0x0087e40000100800 */
.L_x_16:
[----:B------:R-:W-:-:S05]  /*2ea0*/  UMOV UR15, 0x1 ;  /* 0x00000001000f7882 */ /* 0x000fca0000000000 */
.L_x_34:
[----:B------:R-:W5:Y:S01]  /*2eb0*/  S2UR UR8, SR_CgaCtaId ;  /* 0x00000000000879c3 */ /* 0x000f620000008800 */
[----:B------:R-:W4:Y:S01]  /*2ec0*/  LDCU.64 UR10, c[0x0][0x388] ;  /* 0x00007100ff0a77ac */ /* 0x000f220008000a00 */
[----:B---3--:R-:W-:Y:S01]  /*2ed0*/  SHF.R.U32.HI R8, RZ, 0x2, R7 ;  /* 0x00000002ff087819 */ /* 0x008fe20000011607 */
[----:B------:R-:W-:Y:S01]  /*2ee0*/  VIADD R6, R6, 0x587c5 ;  /* 0x000587c506067836 */ /* 0x000fe20000000000 */
[----:B------:R-:W-:Y:S02]  /*2ef0*/  UMOV UR7, 0x400 ;  /* 0x0000040000077882 */ /* 0x000fe40000000000 */
[----:B------:R-:W-:Y:S01]  /*2f00*/  LOP3.LUT R8, R8, R7, RZ, 0x3c, !PT ;  /* 0x0000000708087212 */ /* 0x000fe200078e3cff */
[----:B012---:R-:W-:Y:S02]  /*2f10*/  IMAD.SHL.U32 R7, R3, 0x10, RZ ;  /* 0x0000001003077824 */ /* 0x007fe400078e00ff */
[----:B------:R-:W-:Y:S02]  /*2f20*/  IMAD.MOV.U32 R18, RZ, RZ, 0x3a2c32e4 ;  /* 0x3a2c32e4ff127424 */ /* 0x000fe400078e00ff */
[----:B------:R-:W-:-:S05]  /*2f30*/  IMAD.SHL.U32 R10, R8, 0x2, RZ ;  /* 0x00000002080a7824 */ /* 0x000fca00078e00ff */
[----:B------:R-:W-:Y:S01]  /*2f40*/  LOP3.LUT R10, R8, R10, R7, 0x96, !PT ;  /* 0x0000000a080a7212 */ /* 0x000fe200078e9607 */
[----:B----4-:R-:W-:-:S03]  /*2f50*/  UIADD3 UR5, UPT, UPT, UR15, UR10, URZ ;  /* 0x0000000a0f057290 */ /* 0x010fc6000fffe0ff */
[----:B------:R-:W-:Y:S01]  /*2f60*/  LOP3.LUT R11, R10, R3, RZ, 0x3c, !PT ;  /* 0x000000030a0b7212 */ /* 0x000fe200078e3cff */
[----:B------:R-:W-:Y:S01]  /*2f70*/  IMAD.MOV.U32 R10, RZ, RZ, 0x2f800000 ;  /* 0x2f800000ff0a7424 */ /* 0x000fe200078e00ff */
[----:B------:R-:W-:Y:S02]  /*2f80*/  UISETP.NE.AND UP0, UPT, UR11, 0x1, UPT ;  /* 0x000000010b00788c */ /* 0x000fe4000bf05270 */
[----:B-----5:R-:W-:Y:S01]  /*2f90*/  ULEA UR7, UR8, UR7, 0x18 ;  /* 0x0000000708077291 */ /* 0x020fe2000f8ec0ff */
[----:B------:R-:W-:-:S03]  /*2fa0*/  IMAD.IADD R7, R11, 0x1, R6 ;  /* 0x000000010b077824 */ /* 0x000fc600078e0206 */
[----:B------:R-:W-:Y:S02]  /*2fb0*/  ULEA UR5, UR5, UR7, 0x2 ;  /* 0x0000000705057291 */ /* 0x000fe4000f8e10ff */
[----:B------:R-:W-:Y:S01]  /*2fc0*/  ULEA UR8, UR15, UR7, 0x2 ;  /* 0x000000070f087291 */ /* 0x000fe2000f8e10ff */
[----:B------:R-:W-:-:S05]  /*2fd0*/  I2FP.F32.U32 R7, R7 ;  /* 0x0000000700077245 */ /* 0x000fca0000201000 */
[----:B------:R-:W-:Y:S01]  /*2fe0*/  FFMA R7, R7, R10, 1.1641532182693481445e-10 ;  /* 0x2f00000007077423 */ /* 0x000fe2000000000a */
[----:B------:R-:W-:Y:S01]  /*2ff0*/  LDS R12, [UR5+0x4] ;  /* 0x00000405ff0c7984 */ /* 0x000fe20008000800 */
[----:B------:R-:W-:-:S03]  /*3000*/  UIADD3 UR5, UPT, UPT, UR7, 0x4, URZ ;  /* 0x0000000407057890 */ /* 0x000fc6000fffe0ff */
[----:B------:R-:W0:Y:S01]  /*3010*/  LDS R14, [UR8+0x4] ;  /* 0x00000408ff0e7984 */ /* 0x000e220008000800 */
[----:B------:R-:W-:Y:S02]  /*3020*/  ULEA UR9, UR15, UR5, 0x2 ;  /* 0x000000050f097291 */ /* 0x000fe4000f8e10ff */
[----:B------:R-:W-:-:S04]  /*3030*/  UIADD3 UR15, UPT, UPT, UR15, 0x1, URZ ;  /* 0x000000010f0f7890 */ /* 0x000fc8000fffe0ff */
[----:B------:R-:W-:Y:S01]  /*3040*/  UISETP.NE.AND UP1, UPT, UR15, UR10, UPT ;  /* 0x0000000a0f00728c */ /* 0x000fe2000bf25270 */
[----:B0-----:R-:W-:-:S04]  /*3050*/  FADD R8, R12, -R14 ;  /* 0x8000000e0c087221 */ /* 0x001fc80000000000 */
[----:B------:R-:W-:-:S04]  /*3060*/  FFMA R8, R7, R8, R14 ;  /* 0x0000000807087223 */ /* 0x000fc8000000000e */
[C---:B------:R-:W-:Y:S01]  /*3070*/  FMUL R7, |R8|.reuse, 16777216 ;  /* 0x4b80000008077820 */ /* 0x040fe20000400200 */
[----:B------:R-:W-:-:S04]  /*3080*/  FSETP.GEU.AND P0, PT, |R8|, 1.175494350822287508e-38, PT ;  /* 0x008000000800780b */ /* 0x000fc80003f0e200 */
[----:B------:R-:W-:-:S05]  /*3090*/  FSEL R7, R7, |R8|, !P0 ;  /* 0x4000000807077208 */ /* 0x000fca0004000000 */
[----:B------:R-:W-:-:S05]  /*30a0*/  VIADD R10, R7, 0xc0cafb0d ;  /* 0xc0cafb0d070a7836 */ /* 0x000fca0000000000 */
[----:B------:R-:W-:Y:S02]  /*30b0*/  LOP3.LUT R12, R10, 0xff800000, RZ, 0xc0, !PT ;  /* 0xff8000000a0c7812 */ /* 0x000fe400078ec0ff */
[----:B------:R-:W-:Y:S02]  /*30c0*/  FSEL R10, RZ, -24, P0 ;  /* 0xc1c00000ff0a7808 */ /* 0x000fe40000000000 */
[----:B------:R-:W-:Y:S01]  /*30d0*/  I2FP.F32.S32 R13, R12 ;  /* 0x0000000c000d7245 */ /* 0x000fe20000201400 */
[----:B------:R-:W-:Y:S01]  /*30e0*/  IMAD.IADD R7, R7, 0x1, -R12 ;  /* 0x0000000107077824 */ /* 0x000fe200078e0a0c */
[----:B------:R-:W-:-:S03]  /*30f0*/  FSETP.NEU.AND P0, PT, |R8|, +INF , PT ;  /* 0x7f8000000800780b */ /* 0x000fc60003f0d200 */
[C---:B------:R-:W-:Y:S01]  /*3100*/  FADD R15, R7.reuse, 1 ;  /* 0x3f800000070f7421 */ /* 0x040fe20000000000 */
[----:B------:R-:W-:Y:S01]  /*3110*/  FADD R14, R7, -1 ;  /* 0xbf800000070e7421 */ /* 0x000fe20000000000 */
[----:B------:R-:W-:Y:S01]  /*3120*/  FFMA R12, R13, 1.1920928955078125e-07, R10 ;  /* 0x340000000d0c7823 */ /* 0x000fe2000000000a */
[----:B------:R-:W-:Y:S02]  /*3130*/  FSETP.EQ.OR P0, PT, R8, RZ, !P0 ;  /* 0x000000ff0800720b */ /* 0x000fe40004702400 */
[----:B------:R-:W-:Y:S01]  /*3140*/  FADD R16, R14, R14 ;  /* 0x0000000e0e107221 */ /* 0x000fe20000000000 */
[----:B------:R-:W0:Y:S03]  /*3150*/  MUFU.RCP R15, R15 ;  /* 0x0000000f000f7308 */ /* 0x000e260000001000 */
[----:B0-----:R-:W-:-:S04]  /*3160*/  FMUL R7, R15, R16 ;  /* 0x000000100f077220 */ /* 0x001fc80000400000 */
[----:B------:R-:W-:Y:S01]  /*3170*/  FADD R16, R14, -R7 ;  /* 0x800000070e107221 */ /* 0x000fe20000000000 */
[CC--:B------:R-:W-:Y:S01]  /*3180*/  FMUL R13, R7.reuse, R7.reuse ;  /* 0x00000007070d7220 */ /* 0x0c0fe20000400000 */
[----:B------:R-:W-:Y:S02]  /*3190*/  FFMA R10, R7, 1.4426950216293334961, R12 ;  /* 0x3fb8aa3b070a7823 */ /* 0x000fe4000000000c */
[----:B------:R-:W-:Y:S01]  /*31a0*/  FADD R17, R16, R16 ;  /* 0x0000001010117221 */ /* 0x000fe20000000000 */
[C---:B------:R-:W-:Y:S01]  /*31b0*/  FFMA R16, R13.reuse, R18, 0.0032181653659790754318 ;  /* 0x3b52e7db0d107423 */ /* 0x040fe20000000012 */
[----:B------:R-:W-:Y:S02]  /*31c0*/  FADD R12, R12, -R10 ;  /* 0x8000000a0c0c7221 */ /* 0x000fe40000000000 */
[----:B------:R-:W-:Y:S01]  /*31d0*/  FFMA R14, R14, -R7, R17 ;  /* 0x800000070e0e7223 */ /* 0x000fe20000000011 */
[----:B------:R-:W-:Y:S01]  /*31e0*/  FFMA R16, R13, R16, 0.018033718690276145935 ;  /* 0x3c93bb730d107423 */ /* 0x000fe20000000010 */
[----:B------:R-:W-:-:S02]  /*31f0*/  FFMA R17, R7, 1.4426950216293334961, R12 ;  /* 0x3fb8aa3b07117823 */ /* 0x000fc4000000000c */
[----:B------:R-:W-:Y:S01]  /*3200*/  FMUL R14, R15, R14 ;  /* 0x0000000e0f0e7220 */ /* 0x000fe20000400000 */
[C---:B------:R-:W-:Y:S01]  /*3210*/  FFMA R16, R13.reuse, R16, 0.12022458761930465698 ;  /* 0x3df6384f0d107423 */ /* 0x040fe20000000010 */
[----:B------:R-:W-:Y:S02]  /*3220*/  IMAD.MOV.U32 R15, RZ, RZ, RZ ;  /* 0x000000ffff0f7224 */ /* 0x000fe400078e00ff */
[----:B------:R-:W-:Y:S01]  /*3230*/  FFMA R12, R14, 1.4426950216293334961, R17 ;  /* 0x3fb8aa3b0e0c7823 */ /* 0x000fe20000000011 */
[----:B------:R-:W-:-:S03]  /*3240*/  FMUL R16, R13, R16 ;  /* 0x000000100d107220 */ /* 0x000fc60000400000 */
[----:B------:R-:W-:Y:S01]  /*3250*/  FFMA R13, R7, 1.9251366722983220825e-08, R12 ;  /* 0x32a55e34070d7823 */ /* 0x000fe2000000000c */
[----:B------:R-:W-:-:S04]  /*3260*/  FMUL R12, R16, 3 ;  /* 0x40400000100c7820 */ /* 0x000fc80000400000 */
[----:B------:R-:W-:-:S04]  /*3270*/  FFMA R13, R14, R12, R13 ;  /* 0x0000000c0e0d7223 */ /* 0x000fc8000000000d */
[----:B------:R-:W-:-:S04]  /*3280*/  FFMA R7, R7, R16, R13 ;  /* 0x0000001007077223 */ /* 0x000fc8000000000d */
[----:B------:R-:W-:-:S04]  /*3290*/  FADD R13, R10, R7 ;  /* 0x000000070a0d7221 */ /* 0x000fc80000000000 */
[----:B------:R-:W-:Y:S01]  /*32a0*/  FADD R12, -R10, R13 ;  /* 0x0000000d0a0c7221 */ /* 0x000fe20000000100 */
[----:B------:R-:W-:-:S03]  /*32b0*/  FADD R10, R8, R8 ;  /* 0x00000008080a7221 */ /* 0x000fc60000000000 */
[----:B------:R-:W-:Y:S01]  /*32c0*/  FADD R12, R7, -R12 ;  /* 0x8000000c070c7221 */ /* 0x000fe20000000000 */
[----:B------:R-:W-:Y:S02]  /*32d0*/  IMAD.MOV.U32 R7, RZ, RZ, R4 ;  /* 0x000000ffff077224 */ /* 0x000fe400078e0004 */
[----:B------:R-:W-:Y:S02]  /*32e0*/  IMAD.MOV.U32 R4, RZ, RZ, R5 ;  /* 0x000000ffff047224 */ /* 0x000fe400078e0005 */
[----:B------:R-:W-:Y:S02]  /*32f0*/  IMAD.MOV.U32 R5, RZ, RZ, R2 ;  /* 0x000000ffff057224 */ /* 0x000fe400078e0002 */
[----:B------:R-:W-:Y:S02]  /*3300*/  IMAD.MOV.U32 R2, RZ, RZ, R3 ;  /* 0x000000ffff027224 */ /* 0x000fe400078e0003 */
[----:B------:R-:W-:Y:S01]  /*3310*/  IMAD.MOV.U32 R3, RZ, RZ, R11 ;  /* 0x000000ffff037224 */ /* 0x000fe200078e000b */
[----:B------:R-:W-:Y:S01]  /*3320*/  LOP3.LUT R11, R10, 0x7f800000, RZ, 0x3c, !PT ;  /* 0x7f8000000a0b7812 */ /* 0x000fe200078e3cff */
[----:B------:R-:W-:Y:S06]  /*3330*/  BRA.U !UP0, `(.L_x_19) ;  /* 0x0000000508f87547 */ /* 0x000fec000b800000 */
[----:B------:R-:W-:Y:S01]  /*3340*/  FSETP.NEU.AND P2, PT, R8, 1, PT ;  /* 0x3f8000000800780b */ /* 0x000fe20003f4d000 */
[----:B------:R-:W0:Y:S01]  /*3350*/  LDCU UR10, c[0x0][0x388] ;  /* 0x00007100ff0a77ac */ /* 0x000e220008000800 */
[----:B------:R-:W-:-:S11]  /*3360*/  UMOV UR5, URZ ;  /* 0x000000ff00057c82 */ /* 0x000fd60008000000 */
.L_x_28:
[----:B------:R-:W-:Y:S01]  /*3370*/  UIADD3 UR7, UPT, UPT, UR5, 0x2, URZ ;  /* 0x0000000205077890 */ /* 0x000fe2000fffe0ff */
[----:B-1----:R-:W-:Y:S01]  /*3380*/  IMAD.MOV.U32 R14, RZ, RZ, 0x391fcb8e ;  /* 0x391fcb8eff0e7424 */ /* 0x002fe200078e00ff */
[----:B------:R-:W-:Y:S02]  /*3390*/  BSSY.RECONVERGENT B0, `(.L_x_20) ;  /* 0x0000039000007945 */ /* 0x000fe40003800200 */
[----:B0-----:R-:W-:Y:S02]  /*33a0*/  UIMAD UR8, UR7, UR10, URZ ;  /* 0x0000000a070872a4 */ /* 0x001fe4000f8e02ff */
[----:B------:R-:W-:Y:S02]  /*33b0*/  UISETP.NE.AND UP0, UPT, UR7, UR6, UPT ;  /* 0x000000060700728c */ /* 0x000fe4000bf05270 */
[----:B------:R-:W-:-:S09]  /*33c0*/  ULEA UR8, UR8, UR9, 0x2 ;  /* 0x0000000908087291 */ /* 0x000fd2000f8e10ff */
[----:B------:R-:W0:Y:S02]  /*33d0*/  LDS R15, [UR8] ;  /* 0x00000008ff0f7984 */ /* 0x000e240008000800 */
[----:B0-----:R-:W-:Y:S01]  /*33e0*/  FMUL R16, R13, R15 ;  /* 0x0000000f0d107220 */ /* 0x001fe20000400000 */
[----:B------:R-:W-:-:S03]  /*33f0*/  FSETP.EQ.OR P3, PT, R15, RZ, !P2 ;  /* 0x000000ff0f00720b */ /* 0x000fc60005762400 */
[----:B------:R-:W0:Y:S01]  /*3400*/  FRND R19, R16 ;  /* 0x0000001000137307 */ /* 0x000e220000201000 */
[----:B------:R-:W-:Y:S01]  /*3410*/  FFMA R17, R13, R15, -R16 ;  /* 0x0000000f0d117223 */ /* 0x000fe20000000810 */
[----:B------:R-:W-:-:S03]  /*3420*/  FSETP.GEU.AND P4, PT, R16, RZ, PT ;  /* 0x000000ff1000720b */ /* 0x000fc60003f8e000 */
[----:B------:R-:W-:-:S03]  /*3430*/  FFMA R17, R12, R15, R17 ;  /* 0x0000000f0c117223 */ /* 0x000fc60000000011 */
[----:B------:R-:W1:Y:S01]  /*3440*/  F2I.NTZ R22, R16 ;  /* 0x0000001000167305 */ /* 0x000e620000203100 */
[----:B0-----:R-:W-:Y:S01]  /*3450*/  FADD R18, R16, -R19 ;  /* 0x8000001310127221 */ /* 0x001fe20000000000 */
[----:B------:R-:W-:-:S03]  /*3460*/  FSETP.GT.AND P1, PT, R19, RZ, PT ;  /* 0x000000ff1300720b */ /* 0x000fc60003f24000 */
[----:B------:R-:W-:Y:S01]  /*3470*/  FADD R21, R17, R18 ;  /* 0x0000001211157221 */ /* 0x000fe20000000000 */
[----:B------:R-:W-:Y:S01]  /*3480*/  FMUL R17, R15, 0.5 ;  /* 0x3f0000000f117820 */ /* 0x000fe20000400000 */
[----:B------:R-:W-:Y:S02]  /*3490*/  SEL R19, RZ, 0x83000000, P1 ;  /* 0x83000000ff137807 */ /* 0x000fe40000800000 */
[----:B------:R-:W-:Y:S01]  /*34a0*/  FFMA R18, R21, R14, 0.0013391353422775864601 ;  /* 0x3aaf85ed15127423 */ /* 0x000fe2000000000e */
[----:B------:R-:W-:-:S03]  /*34b0*/  FSETP.GT.AND P1, PT, |R16|, 152, PT ;  /* 0x431800001000780b */ /* 0x000fc60003f24200 */
[----:B------:R-:W-:-:S04]  /*34c0*/  FFMA R18, R21, R18, 0.0096188392490148544312 ;  /* 0x3c1d985615127423 */ /* 0x000fc80000000012 */
[----:B------:R-:W-:-:S04]  /*34d0*/  FFMA R18, R21, R18, 0.055503588169813156128 ;  /* 0x3d6357bb15127423 */ /* 0x000fc80000000012 */
[----:B------:R-:W-:-:S04]  /*34e0*/  FFMA R18, R21, R18, 0.24022644758224487305 ;  /* 0x3e75fdec15127423 */ /* 0x000fc80000000012 */
[C---:B------:R-:W-:Y:S02]  /*34f0*/  FFMA R20, R21.reuse, R18, 0.69314718246459960938 ;  /* 0x3f31721815147423 */ /* 0x040fe40000000012 */
[----:B------:R0:W2:Y:S02]  /*3500*/  FRND.TRUNC R18, R17 ;  /* 0x0000001100127307 */ /* 0x0000a4000020d000 */
[----:B------:R-:W-:Y:S01]  /*3510*/  FFMA R20, R21, R20, 1 ;  /* 0x3f80000015147423 */ /* 0x000fe20000000014 */
[----:B------:R-:W-:Y:S02]  /*3520*/  VIADD R21, R19, 0x7f000000 ;  /* 0x7f00000013157836 */ /* 0x000fe40000000000 */
[----:B-1----:R-:W-:Y:S02]  /*3530*/  IMAD R19, R22, 0x800000, -R19 ;  /* 0x0080000016137824 */ /* 0x002fe400078e0a13 */
[----:B------:R-:W-:Y:S01]  /*3540*/  FMUL R20, R20, R21 ;  /* 0x0000001514147220 */ /* 0x000fe20000400000 */
[----:B------:R-:W-:Y:S01]  /*3550*/  IMAD.U32 R21, RZ, RZ, UR5 ;  /* 0x00000005ff157e24 */ /* 0x000fe2000f8e00ff */
[----:B------:R-:W-:Y:S01]  /*3560*/  UMOV UR5, UR7 ;  /* 0x0000000700057c82 */ /* 0x000fe20008000000 */
[----:B0-----:R-:W-:-:S02]  /*3570*/  IMAD.MOV.U32 R17, RZ, RZ, 0x3f800000 ;  /* 0x3f800000ff117424 */ /* 0x001fc400078e00ff */
[----:B------:R-:W-:Y:S01]  /*3580*/  FMUL R19, R20, R19 ;  /* 0x0000001314137220 */ /* 0x000fe20000400000 */
[----:B------:R-:W-:Y:S01]  /*3590*/  @P1 FSEL R19, RZ, +INF , !P4 ;  /* 0x7f800000ff131808 */ /* 0x000fe20006000000 */
[----:B--2---:R-:W-:Y:S01]  /*35a0*/  FADD R18, R18, R18 ;  /* 0x0000001212127221 */ /* 0x004fe20000000000 */
[----:B------:R-:W-:Y:S06]  /*35b0*/  @P3 BRA `(.L_x_21) ;  /* 0x0000000000583947 */ /* 0x000fec0003800000 */
[----:B------:R-:W-:-:S04]  /*35c0*/  FSETP.NAN.AND P1, PT, |R15|, |R15|, PT ;  /* 0x4000000f0f00720b */ /* 0x000fc80003f28200 */
[----:B------:R-:W-:-:S13]  /*35d0*/  FSETP.NAN.OR P1, PT, |R8|, |R8|, P1 ;  /* 0x400000080800720b */ /* 0x000fda0000f28600 */
[----:B------:R-:W-:Y:S05]  /*35e0*/  @P1 BRA `(.L_x_22) ;  /* 0x0000000000481947 */ /* 0x000fea0003800000 */
[----:B------:R-:W-:Y:S01]  /*35f0*/  FADD R18, R15, -R18 ;  /* 0x800000120f127221 */ /* 0x000fe20000000000 */
[----:B------:R-:W-:Y:S06]  /*3600*/  @P0 BRA `(.L_x_23) ;  /* 0x00000000002c0947 */ /* 0x000fec0003800000 */
[----:B------:R-:W-:-:S04]  /*3610*/  FSETP.NEU.AND P1, PT, |R15|, +INF , PT ;  /* 0x7f8000000f00780b */ /* 0x000fc80003f2d200 */
[----:B------:R-:W-:-:S04]  /*3620*/  FSETP.EQ.AND P1, PT, R8, -1, !P1 ;  /* 0xbf8000000800780b */ /* 0x000fc80004f22000 */
[----:B------:R-:W-:Y:S02]  /*3630*/  FSETP.GEU.OR P3, PT, R8, RZ, P1 ;  /* 0x000000ff0800720b */ /* 0x000fe40000f6e400 */
[----:B------:R-:W-:-:S11]  /*3640*/  FSEL R17, R19, 1, !P1 ;  /* 0x3f80000013117808 */ /* 0x000fd60004800000 */
[----:B------:R-:W-:Y:S05]  /*3650*/  @P3 BRA `(.L_x_21) ;  /* 0x0000000000303947 */ /* 0x000fea0003800000 */
[----:B------:R-:W0:Y:S01]  /*3660*/  FRND.FLOOR R16, R15 ;  /* 0x0000000f00107307 */ /* 0x000e220000205000 */
[----:B------:R-:W-:-:S04]  /*3670*/  FSETP.NEU.AND P1, PT, |R18|, 1, PT ;  /* 0x3f8000001200780b */ /* 0x000fc80003f2d200 */
[----:B------:R-:W-:Y:S02]  /*3680*/  FSEL R17, R19, -R19, P1 ;  /* 0x8000001313117208 */ /* 0x000fe40000800000 */
[----:B0-----:R-:W-:-:S04]  /*3690*/  FSETP.NEU.AND P3, PT, R15, R16, PT ;  /* 0x000000100f00720b */ /* 0x001fc80003f6d000 */
[----:B------:R-:W-:Y:S01]  /*36a0*/  FSEL R17, R17, +QNAN , !P3 ;  /* 0x7fffffff11117808 */ /* 0x000fe20005800000 */
[----:B------:R-:W-:Y:S08]  /*36b0*/  BRA `(.L_x_21) ;  /* 0x0000000000187947 */ /* 0x000ff00003800000 */
.L_x_23:
[----:B------:R-:W-:Y:S02]  /*36c0*/  FSETP.NEU.AND P3, PT, |R18|, 1, PT ;  /* 0x3f8000001200780b */ /* 0x000fe40003f6d200 */
[----:B------:R-:W-:-:S04]  /*36d0*/  FSETP.GEU.AND P1, PT, R15, RZ, PT ;  /* 0x000000ff0f00720b */ /* 0x000fc80003f2e000 */
[----:B------:R-:W-:-:S07]  /*36e0*/  SEL R17, R11, R10, !P1 ;  /* 0x0000000a0b117207 */ /* 0x000fce0004800000 */
[----:B------:R-:W-:Y:S01]  /*36f0*/  @P3 LOP3.LUT R17, R17, 0x7fffffff, RZ, 0xc0, !PT ;  /* 0x7fffffff11113812 */ /* 0x000fe200078ec0ff */
[----:B------:R-:W-:Y:S06]  /*3700*/  BRA `(.L_x_21) ;  /* 0x0000000000047947 */ /* 0x000fec0003800000 */
.L_x_22:
[----:B------:R-:W-:-:S07]  /*3710*/  FADD R17, R8, R15 ;  /* 0x0000000f08117221 */ /* 0x000fce0000000000 */
.L_x_21:
[----:B------:R-:W-:Y:S05]  /*3720*/  BSYNC.RECONVERGENT B0 ;  /* 0x0000000000007941 */ /* 0x000fea0003800200 */
.L_x_20:
[----:B------:R-:W-:-:S05]  /*3730*/  IMAD R15, R21, 0x4, R0 ;  /* 0x00000004150f7824 */ /* 0x000fca00078e0200 */
[----:B------:R-:W2:Y:S01]  /*3740*/  LDL R20, [R15] ;  /* 0x000000000f147983 */ /* 0x000ea20000100800 */
[----:B------:R-:W-:Y:S01]  /*3750*/  ULEA UR7, UR10, UR8, 0x2 ;  /* 0x000000080a077291 */ /* 0x000fe2000f8e10ff */
[----:B------:R-:W-:Y:S08]  /*3760*/  BSSY.RECONVERGENT B0, `(.L_x_24) ;  /* 0x0000036000007945 */ /* 0x000ff00003800200 */
[----:B------:R-:W0:Y:S02]  /*3770*/  LDS R16, [UR7] ;  /* 0x00000007ff107984 */ /* 0x000e240008000800 */
[----:B0-----:R-:W-:Y:S01]  /*3780*/  FMUL R18, R13, R16 ;  /* 0x000000100d127220 */ /* 0x001fe20000400000 */
[----:B------:R-:W-:-:S03]  /*3790*/  FSETP.EQ.OR P3, PT, R16, RZ, !P2 ;  /* 0x000000ff1000720b */ /* 0x000fc60005762400 */
[----:B------:R-:W0:Y:S01]  /*37a0*/  FRND R19, R18 ;  /* 0x0000001200137307 */ /* 0x000e220000201000 */
[----:B------:R-:W-:Y:S01]  /*37b0*/  FFMA R21, R13, R16, -R18 ;  /* 0x000000100d157223 */ /* 0x000fe20000000812 */
[----:B------:R-:W-:-:S03]  /*37c0*/  FSETP.GEU.AND P4, PT, R18, RZ, PT ;  /* 0x000000ff1200720b */ /* 0x000fc60003f8e000 */
[----:B------:R-:W-:Y:S01]  /*37d0*/  FFMA R21, R12, R16, R21 ;  /* 0x000000100c157223 */ /* 0x000fe20000000015 */
[----:B0-----:R-:W-:Y:S01]  /*37e0*/  FADD R22, R18, -R19 ;  /* 0x8000001312167221 */ /* 0x001fe20000000000 */
[----:B------:R-:W-:-:S03]  /*37f0*/  FSETP.GT.AND P1, PT, R19, RZ, PT ;  /* 0x000000ff1300720b */ /* 0x000fc60003f24000 */
[----:B------:R-:W-:Y:S01]  /*3800*/  FADD R21, R21, R22 ;  /* 0x0000001615157221 */ /* 0x000fe20000000000 */
[----:B------:R-:W-:Y:S02]  /*3810*/  SEL R19, RZ, 0x83000000, P1 ;  /* 0x83000000ff137807 */ /* 0x000fe40000800000 */
[----:B------:R-:W-:Y:S01]  /*3820*/  FSETP.GT.AND P1, PT, |R18|, 152, PT ;  /* 0x431800001200780b */ /* 0x000fe20003f24200 */
[----:B------:R-:W-:-:S04]  /*3830*/  FFMA R14, R21, R14, 0.0013391353422775864601 ;  /* 0x3aaf85ed150e7423 */ /* 0x000fc8000000000e */
[----:B------:R-:W-:-:S04]  /*3840*/  FFMA R14, R21, R14, 0.0096188392490148544312 ;  /* 0x3c1d9856150e7423 */ /* 0x000fc8000000000e */
[C---:B------:R-:W-:Y:S02]  /*3850*/  FFMA R22, R21.reuse, R14, 0.055503588169813156128 ;  /* 0x3d6357bb15167423 */ /* 0x040fe4000000000e */
[----:B------:R-:W0:Y:S02]  /*3860*/  F2I.NTZ R14, R18 ;  /* 0x00000012000e7305 */ /* 0x000e240000203100 */
[----:B------:R-:W-:-:S04]  /*3870*/  FFMA R22, R21, R22, 0.24022644758224487305 ;  /* 0x3e75fdec15167423 */ /* 0x000fc80000000016 */
[----:B------:R-:W-:-:S04]  /*3880*/  FFMA R22, R21, R22, 0.69314718246459960938 ;  /* 0x3f31721815167423 */ /* 0x000fc80000000016 */
[----:B------:R-:W-:Y:S01]  /*3890*/  FFMA R22, R21, R22, 1 ;  /* 0x3f80000015167423 */ /* 0x000fe20000000016 */
[----:B------:R-:W-:Y:S02]  /*38a0*/  VIADD R21, R19, 0x7f000000 ;  /* 0x7f00000013157836 */ /* 0x000fe40000000000 */
[----:B0-----:R-:W-:Y:S02]  /*38b0*/  IMAD R14, R14, 0x800000, -R19 ;  /* 0x008000000e0e7824 */ /* 0x001fe400078e0a13 */
[----:B------:R-:W-:-:S04]  /*38c0*/  FMUL R21, R22, R21 ;  /* 0x0000001516157220 */ /* 0x000fc80000400000 */
[----:B------:R-:W-:Y:S01]  /*38d0*/  FMUL R21, R21, R14 ;  /* 0x0000000e15157220 */ /* 0x000fe20000400000 */
[----:B------:R-:W-:Y:S01]  /*38e0*/  IMAD.MOV.U32 R14, RZ, RZ, 0x3f800000 ;  /* 0x3f800000ff0e7424 */ /* 0x000fe200078e00ff */
[----:B------:R-:W-:Y:S01]  /*38f0*/  @P1 FSEL R21, RZ, +INF , !P4 ;  /* 0x7f800000ff151808 */ /* 0x000fe20006000000 */
[----:B--2---:R-:W-:Y:S01]  /*3900*/  FMUL R20, R20, R17 ;  /* 0x0000001114147220 */ /* 0x004fe20000400000 */
[----:B------:R-:W-:-:S04]  /*3910*/  FMUL R17, R16, 0.5 ;  /* 0x3f00000010117820 */ /* 0x000fc80000400000 */
[----:B------:R0:W-:Y:S02]  /*3920*/  STL [R15], R20 ;  /* 0x000000140f007387 */ /* 0x0001e40000100800 */
[----:B------:R-:W1:Y:S02]  /*3930*/  FRND.TRUNC R17, R17 ;  /* 0x0000001100117307 */ /* 0x000e64000020d000 */
[----:B-1----:R-:W-:Y:S01]  /*3940*/  FADD R19, R17, R17 ;  /* 0x0000001111137221 */ /* 0x002fe20000000000 */
[----:B0-----:R-:W-:Y:S06]  /*3950*/  @P3 BRA `(.L_x_25) ;  /* 0x0000000000583947 */ /* 0x001fec0003800000 */
        /* <DEDUP_REMOVED lines=16> */
.L_x_27:
[----:B------:R-:W-:Y:S02]  /*3a60*/  FSETP.NEU.AND P3, PT, |R19|, 1, PT ;  /* 0x3f8000001300780b */ /* 0x000fe40003f6d200 */
[----:B------:R-:W-:-:S04]  /*3a70*/  FSETP.GEU.AND P1, PT, R16, RZ, PT ;  /* 0x000000ff1000720b */ /* 0x000fc80003f2e000 */
[----:B------:R-:W-:-:S07]  /*3a80*/  SEL R14, R11, R10, !P1 ;  /* 0x0000000a0b0e7207 */ /* 0x000fce0004800000 */
[----:B------:R-:W-:Y:S01]  /*3a90*/  @P3 LOP3.LUT R14, R14, 0x7fffffff, RZ, 0xc0, !PT ;  /* 0x7fffffff0e0e3812 */ /* 0x000fe200078ec0ff */
[----:B------:R-:W-:Y:S06]  /*3aa0*/  BRA `(.L_x_25) ;  /* 0x0000000000047947 */ /* 0x000fec0003800000 */
.L_x_26:
[----:B------:R-:W-:-:S07]  /*3ab0*/  FADD R14, R8, R16 ;  /* 0x00000010080e7221 */ /* 0x000fce0000000000 */
.L_x_25:
[----:B------:R-:W-:Y:S05]  /*3ac0*/  BSYNC.RECONVERGENT B0 ;  /* 0x0000000000007941 */ /* 0x000fea0003800200 */
.L_x_24:
[----:B------:R-:W2:Y:S02]  /*3ad0*/  LDL R17, [R15+0x4] ;  /* 0x000004000f117983 */ /* 0x000ea40000100800 */
[----:B--2---:R-:W-:-:S05]  /*3ae0*/  FMUL R14, R14, R17 ;  /* 0x000000110e0e7220 */ /* 0x004fca0000400000 */
[----:B------:R1:W-:Y:S01]  /*3af0*/  STL [R15+0x4], R14 ;  /* 0x0000040e0f007387 */ /* 0x0003e20000100800 */
[----:B------:R-:W-:Y:S05]  /*3b00*/  BRA.U UP0, `(.L_x_28) ;  /* 0xfffffff900187547 */ /* 0x000fea000b83ffff */
[----:B-1----:R-:W-:-:S07]  /*3b10*/  IMAD.U32 R15, RZ, RZ, UR6 ;  /* 0x00000006ff0f7e24 */ /* 0x002fce000f8e00ff */
.L_x_19:
[----:B------:R-:W-:-:S09]  /*3b20*/  UISETP.NE.AND UP0, UPT, UR14, URZ, UPT ;  /* 0x000000ff0e00728c */ /* 0x000fd2000bf05270 */
[----:B------:R-:W-:Y:S05]  /*3b30*/  BRA.U !UP0, `(.L_x_29) ;  /* 0x0000000108f87547 */ /* 0x000fea000b800000 */
[----:B------:R-:W-:Y:S01]  /*3b40*/  VIADD R14, R15, 0x2 ;  /* 0x000000020f0e7836 */ /* 0x000fe20000000000 */
[----:B------:R-:W-:Y:S01]  /*3b50*/  BSSY.RECONVERGENT B0, `(.L_x_30) ;  /* 0x0000038000007945 */ /* 0x000fe20003800200 */
[----:B------:R-:W-:Y:S02]  /*3b60*/  IMAD.MOV.U32 R18, RZ, RZ, 0x391fcb8e ;  /* 0x391fcb8eff127424 */ /* 0x000fe400078e00ff */
[----:B------:R-:W-:-:S05]  /*3b70*/  IMAD R14, R14, UR10, RZ ;  /* 0x0000000a0e0e7c24 */ /* 0x000fca000f8e02ff */
[----:B------:R-:W-:-:S06]  /*3b80*/  LEA R14, R14, UR9, 0x2 ;  /* 0x000000090e0e7c11 */ /* 0x000fcc000f8e10ff */
[----:B------:R-:W0:Y:S02]  /*3b90*/  LDS R14, [R14] ;  /* 0x000000000e0e7984 */ /* 0x000e240000000800 */
[----:B0-----:R-:W-:-:S04]  /*3ba0*/  FMUL R16, R13, R14 ;  /* 0x0000000e0d107220 */ /* 0x001fc80000400000 */
[----:B------:R-:W0:Y:S01]  /*3bb0*/  FRND R17, R16 ;  /* 0x0000001000117307 */ /* 0x000e220000201000 */
[-C--:B------:R-:W-:Y:S01]  /*3bc0*/  FFMA R13, R13, R14.reuse, -R16 ;  /* 0x0000000e0d0d7223 */ /* 0x080fe20000000810 */
[C---:B------:R-:W-:Y:S02]  /*3bd0*/  FSETP.GT.AND P2, PT, |R16|.reuse, 152, PT ;  /* 0x431800001000780b */ /* 0x040fe40003f44200 */
[----:B------:R-:W-:Y:S01]  /*3be0*/  FSETP.GEU.AND P3, PT, R16, RZ, PT ;  /* 0x000000ff1000720b */ /* 0x000fe20003f6e000 */
[----:B------:R-:W-:-:S03]  /*3bf0*/  FFMA R13, R12, R14, R13 ;  /* 0x0000000e0c0d7223 */ /* 0x000fc6000000000d */
[----:B------:R1:W2:Y:S01]  /*3c00*/  F2I.NTZ R19, R16 ;  /* 0x0000001000137305 */ /* 0x0002a20000203100 */
[----:B0-----:R-:W-:Y:S01]  /*3c10*/  FADD R12, R16, -R17 ;  /* 0x80000011100c7221 */ /* 0x001fe20000000000 */
[----:B------:R-:W-:Y:S01]  /*3c20*/  FSETP.GT.AND P1, PT, R17, RZ, PT ;  /* 0x000000ff1100720b */ /* 0x000fe20003f24000 */
[----:B-1----:R-:W-:Y:S02]  /*3c30*/  IMAD.MOV.U32 R16, RZ, RZ, 0x3f800000 ;  /* 0x3f800000ff107424 */ /* 0x002fe400078e00ff */
[----:B------:R-:W-:Y:S01]  /*3c40*/  FADD R13, R13, R12 ;  /* 0x0000000c0d0d7221 */ /* 0x000fe20000000000 */
[----:B------:R-:W-:Y:S02]  /*3c50*/  SEL R20, RZ, 0x83000000, P1 ;  /* 0x83000000ff147807 */ /* 0x000fe40000800000 */
[----:B------:R-:W-:Y:S01]  /*3c60*/  FSETP.NEU.AND P1, PT, R14, RZ, PT ;  /* 0x000000ff0e00720b */ /* 0x000fe20003f2d000 */
[----:B------:R-:W-:-:S03]  /*3c70*/  FFMA R12, R13, R18, 0.0013391353422775864601 ;  /* 0x3aaf85ed0d0c7423 */ /* 0x000fc60000000012 */
[----:B------:R-:W-:Y:S01]  /*3c80*/  FSETP.EQ.OR P1, PT, R8, 1, !P1 ;  /* 0x3f8000000800780b */ /* 0x000fe20004f22400 */
[----:B------:R-:W-:-:S04]  /*3c90*/  FFMA R12, R13, R12, 0.0096188392490148544312 ;  /* 0x3c1d98560d0c7423 */ /* 0x000fc8000000000c */
[----:B------:R-:W-:-:S04]  /*3ca0*/  FFMA R12, R13, R12, 0.055503588169813156128 ;  /* 0x3d6357bb0d0c7423 */ /* 0x000fc8000000000c */
[----:B------:R-:W-:Y:S01]  /*3cb0*/  FFMA R18, R13, R12, 0.24022644758224487305 ;  /* 0x3e75fdec0d127423 */ /* 0x000fe2000000000c */
[----:B------:R-:W-:-:S03]  /*3cc0*/  FMUL R12, R14, 0.5 ;  /* 0x3f0000000e0c7820 */ /* 0x000fc60000400000 */
[----:B------:R-:W-:-:S03]  /*3cd0*/  FFMA R18, R13, R18, 0.69314718246459960938 ;  /* 0x3f3172180d127423 */ /* 0x000fc60000000012 */
[----:B------:R-:W0:Y:S01]  /*3ce0*/  FRND.TRUNC R12, R12 ;  /* 0x0000000c000c7307 */ /* 0x000e22000020d000 */
[----:B------:R-:W-:Y:S01]  /*3cf0*/  FFMA R18, R13, R18, 1 ;  /* 0x3f8000000d127423 */ /* 0x000fe20000000012 */
[----:B------:R-:W-:Y:S02]  /*3d00*/  VIADD R13, R20, 0x7f000000 ;  /* 0x7f000000140d7836 */ /* 0x000fe40000000000 */
[----:B--2---:R-:W-:Y:S02]  /*3d10*/  IMAD R20, R19, 0x800000, -R20 ;  /* 0x0080000013147824 */ /* 0x004fe400078e0a14 */
[----:B------:R-:W-:-:S04]  /*3d20*/  FMUL R13, R18, R13 ;  /* 0x0000000d120d7220 */ /* 0x000fc80000400000 */
[----:B------:R-:W-:Y:S01]  /*3d30*/  FMUL R20, R13, R20 ;  /* 0x000000140d147220 */ /* 0x000fe20000400000 */
[----:B------:R-:W-:Y:S01]  /*3d40*/  @P2 FSEL R20, RZ, +INF , !P3 ;  /* 0x7f800000ff142808 */ /* 0x000fe20005800000 */
[----:B0-----:R-:W-:Y:S01]  /*3d50*/  FADD R13, R12, R12 ;  /* 0x0000000c0c0d7221 */ /* 0x001fe20000000000 */
        /* <DEDUP_REMOVED lines=17> */
.L_x_33:
[----:B------:R-:W-:Y:S02]  /*3e70*/  FSETP.NEU.AND P1, PT, |R13|, 1, PT ;  /* 0x3f8000000d00780b */ /* 0x000fe40003f2d200 */
[----:B------:R-:W-:-:S04]  /*3e80*/  FSETP.GEU.AND P0, PT, R14, RZ, PT ;  /* 0x000000ff0e00720b */ /* 0x000fc80003f0e000 */
[----:B------:R-:W-:-:S07]  /*3e90*/  SEL R16, R11, R10, !P0 ;  /* 0x0000000a0b107207 */ /* 0x000fce0004000000 */
[----:B------:R-:W-:Y:S01]  /*3ea0*/  @P1 LOP3.LUT R16, R16, 0x7fffffff, RZ, 0xc0, !PT ;  /* 0x7fffffff10101812 */ /* 0x000fe200078ec0ff */
[----:B------:R-:W-:Y:S06]  /*3eb0*/  BRA `(.L_x_31) ;  /* 0x0000000000047947 */ /* 0x000fec0003800000 */
.L_x_32:
[----:B------:R-:W-:-:S07]  /*3ec0*/  FADD R16, R8, R14 ;  /* 0x0000000e08107221 */ /* 0x000fce0000000000 */
.L_x_31:
[----:B------:R-:W-:Y:S05]  /*3ed0*/  BSYNC.RECONVERGENT B0 ;  /* 0x0000000000007941 */ /* 0x000fea0003800200 */
.L_x_30:
[----:B------:R-:W-:-:S05]  /*3ee0*/  IMAD R15, R15, 0x4, R0 ;  /* 0x000000040f0f7824 */ /* 0x000fca00078e0200 */
[----:B------:R-:W2:Y:S02]  /*3ef0*/  LDL R11, [R15] ;  /* 0x000000000f0b7983 */ /* 0x000ea40000100800 */
[----:B--2---:R-:W-:-:S05]  /*3f00*/  FMUL R16, R11, R16 ;  /* 0x000000100b107220 */ /* 0x004fca0000400000 */
[----:B------:R0:W-:Y:S02]  /*3f10*/  STL [R15], R16 ;  /* 0x000000100f007387 */ /* 0x0001e40000100800 */
.L_x_29:
[----:B------:R-:W-:Y:S05]  /*3f20*/  BRA.U UP1, `(.L_x_34) ;  /* 0xffffffed01e07547 */ /* 0x000fea000b83ffff */
[----:B------:R-:W1:Y:S01]  /*3f30*/  LDCU UR5, c[0x0][0x38c] ;  /* 0x00007180ff0577ac */ /* 0x000e620008000800 */
[----:B0-----:R-:W-:Y:S01]  /*3f40*/  IMAD.MOV.U32 R15, RZ, RZ, RZ ;  /* 0x000000ffff0f7224 */ /* 0x001fe200078e00ff */
[----:B-1----:R-:W-:-:S09]  /*3f50*/  UISETP.GE.U32.AND UP0, UPT, UR5, 0x10, UPT ;  /* 0x000000100500788c */ /* 0x002fd2000bf06070 */
[----:B------:R-:W-:Y:S05]  /*3f60*/  BRA.U !UP0, `(.L_x_35) ;  /* 0x00000001087c7547 */ /* 0x000fea000b800000 */
[----:B------:R-:W0:Y:S01]  /*3f70*/  LDC R26, c[0x0][0x38c] ;  /* 0x0000e300ff1a7b82 */ /* 0x000e220000000800 */
[----:B------:R-:W-:-:S07]  /*3f80*/  IMAD.MOV.U32 R27, RZ, RZ, RZ ;  /* 0x000000ffff1b7224 */ /* 0x000fce00078e00ff */
.L_x_36:
[----:B------:R-:W-:-:S05]  /*3f90*/  IMAD R8, R27, 0x4, R0 ;  /* 0x000000041b087824 */ /* 0x000fca00078e0200 */
[----:B------:R-:W2:Y:S04]  /*3fa0*/  LDL.64 R10, [R8] ;  /* 0x00000000080a7983 */ /* 0x000ea80000100a00 */
[----:B------:R-:W3:Y:S04]  /*3fb0*/  LDL.64 R12, [R8+0x8] ;  /* 0x00000800080c7983 */ /* 0x000ee80000100a00 */
[----:B------:R-:W4:Y:S04]  /*3fc0*/  LDL.64 R14, [R8+0x10] ;  /* 0x00001000080e7983 */ /* 0x000f280000100a00 */
[----:B------:R-:W5:Y:S04]  /*3fd0*/  LDL.64 R16, [R8+0x18] ;  /* 0x0000180008107983 */ /* 0x000f680000100a00 */
[----:B------:R-:W5:Y:S04]  /*3fe0*/  LDL.64 R18, [R8+0x20] ;  /* 0x0000200008127983 */ /* 0x000f680000100a00 */
[----:B------:R-:W5:Y:S04]  /*3ff0*/  LDL.64 R20, [R8+0x28] ;  /* 0x0000280008147983 */ /* 0x000f680000100a00 */
[----:B------:R-:W5:Y:S04]  /*4000*/  LDL.64 R22, [R8+0x30] ;  /* 0x0000300008167983 */ /* 0x000f680000100a00 */
[----:B------:R-:W5:Y:S01]  /*4010*/  LDL.64 R24, [R8+0x38] ;  /* 0x0000380008187983 */ /* 0x000f620000100a00 */
[----:B------:R-:W-:-:S02]  /*4020*/  VIADD R27, R27, 0x10 ;  /* 0x000000101b1b7836 */ /* 0x000fc40000000000 */
[----:B--2---:R-:W-:-:S04]  /*4030*/  FADD R10, R10, R9 ;  /* 0x000000090a0a7221 */ /* 0x004fc80000000000 */
[----:B------:R-:W-:-:S04]  /*4040*/  FADD R11, R11, R10 ;  /* 0x0000000a0b0b7221 */ /* 0x000fc80000000000 */
[----:B---3--:R-:W-:-:S04]  /*4050*/  FADD R12, R11, R12 ;  /* 0x0000000c0b0c7221 */ /* 0x008fc80000000000 */
[----:B------:R-:W-:-:S04]  /*4060*/  FADD R13, R13, R12 ;  /* 0x0000000c0d0d7221 */ /* 0x000fc80000000000 */
[----:B----4-:R-:W-:-:S04]  /*4070*/  FADD R14, R13, R14 ;  /* 0x0000000e0d0e7221 */ /* 0x010fc80000000000 */
[----:B------:R-:W-:-:S04]  /*4080*/  FADD R15, R15, R14 ;  /* 0x0000000e0f0f7221 */ /* 0x000fc80000000000 */
[----:B-----5:R-:W-:Y:S01]  /*4090*/  FADD R16, R15, R16 ;  /* 0x000000100f107221 */ /* 0x020fe20000000000 */
[----:B0-----:R-:W-:-:S03]  /*40a0*/  LOP3.LUT R15, R26, 0x7ffffff0, RZ, 0xc0, !PT ;  /* 0x7ffffff01a0f7812 */ /* 0x001fc600078ec0ff */
[----:B------:R-:W-:Y:S01]  /*40b0*/  FADD R17, R17, R16 ;  /* 0x0000001011117221 */ /* 0x000fe20000000000 */
[----:B------:R-:W-:-:S03]  /*40c0*/  ISETP.NE.AND P0, PT, R27, R15, PT ;  /* 0x0000000f1b00720c */ /* 0x000fc60003f05270 */
[----:B------:R-:W-:-:S04]  /*40d0*/  FADD R18, R17, R18 ;  /* 0x0000001211127221 */ /* 0x000fc80000000000 */
[----:B------:R-:W-:-:S04]  /*40e0*/  FADD R19, R19, R18 ;  /* 0x0000001213137221 */ /* 0x000fc80000000000 */
[----:B------:R-:W-:-:S04]  /*40f0*/  FADD R20, R19, R20 ;  /* 0x0000001413147221 */ /* 0x000fc80000000000 */
[----:B------:R-:W-:-:S04]  /*4100*/  FADD R21, R21, R20 ;  /* 0x0000001415157221 */ /* 0x000fc80000000000 */
[----:B------:R-:W-:-:S04]  /*4110*/  FADD R22, R21, R22 ;  /* 0x0000001615167221 */ /* 0x000fc80000000000 */
[----:B------:R-:W-:-:S04]  /*4120*/  FADD R23, R23, R22 ;  /* 0x0000001617177221 */ /* 0x000fc80000000000 */
[----:B------:R-:W-:-:S04]  /*4130*/  FADD R24, R23, R24 ;  /* 0x0000001817187221 */ /* 0x000fc80000000000 */
[----:B------:R-:W-:Y:S01]  /*4140*/  FADD R9, R25, R24 ;  /* 0x0000001819097221 */ /* 0x000fe20000000000 */
[----:B------:R-:W-:Y:S06]  /*4150*/  @P0 BRA `(.L_x_36) ;  /* 0xfffffffc008c0947 */ /* 0x000fec000383ffff */
.L_x_35:
[----:B------:R-:W0:Y:S02]  /*4160*/  LDCU UR7, c[0x0][0x38c] ;  /* 0x00007180ff0777ac */ /* 0x000e240008000800 */
[----:B0-----:R-:W-:-:S04]  /*4170*/  ULOP3.LUT UR5, UR7, 0xf, URZ, 0xc0, !UPT ;  /* 0x0000000f07057892 */ /* 0x001fc8000f8ec0ff */
[----:B------:R-:W-:-:S09]  /*4180*/  UISETP.NE.AND UP0, UPT, UR5, URZ, UPT ;  /* 0x000000ff0500728c */ /* 0x000fd2000bf05270 */
[----:B------:R-:W-:Y:S05]  /*4190*/  BRA.U !UP0, `(.L_x_37) ;  /* 0x0000000108b07547 */ /* 0x000fea000b800000 */
[----:B------:R-:W-:Y:S02]  /*41a0*/  UIADD3 UR5, UPT, UPT, UR5, -0x1, URZ ;  /* 0xffffffff05057890 */ /* 0x000fe4000fffe0ff */
[----:B------:R-:W-:Y:S02]  /*41b0*/  ULOP3.LUT UR8, UR7, 0x7, URZ, 0xc0, !UPT ;  /* 0x0000000707087892 */ /* 0x000fe4000f8ec0ff */
[----:B------:R-:W-:Y:S02]  /*41c0*/  UISETP.GE.U32.AND UP0, UPT, UR5, 0x7, UPT ;  /* 0x000000070500788c */ /* 0x000fe4000bf06070 */
[----:B------:R-:W-:-:S07]  /*41d0*/  UISETP.NE.AND UP1, UPT, UR8, URZ, UPT ;  /* 0x000000ff0800728c */ /* 0x000fce000bf25270 */
[----:B------:R-:W-:Y:S05]  /*41e0*/  BRA.U !UP0, `(.L_x_38) ;  /* 0x0000000108387547 */ /* 0x000fea000b800000 */
[----:B------:R-:W-:-:S05]  /*41f0*/  IMAD R8, R15, 0x4, R0 ;  /* 0x000000040f087824 */ /* 0x000fca00078e0200 */
[----:B------:R-:W2:Y:S04]  /*4200*/  LDL.64 R16, [R8] ;  /* 0x0000000008107983 */ /* 0x000ea80000100a00 */
[----:B------:R-:W3:Y:S04]  /*4210*/  LDL.64 R18, [R8+0x8] ;  /* 0x0000080008127983 */ /* 0x000ee80000100a00 */
[----:B------:R-:W4:Y:S04]  /*4220*/  LDL.64 R10, [R8+0x10] ;  /* 0x00001000080a7983 */ /* 0x000f280000100a00 */
        /* <DEDUP_REMOVED lines=8> */
[----:B-----5:R-:W-:-:S04]  /*42b0*/  FADD R12, R11, R12 ;  /* 0x0000000c0b0c7221 */ /* 0x020fc80000000000 */
[----:B------:R-:W-:-:S07]  /*42c0*/  FADD R9, R12, R13 ;  /* 0x0000000d0c097221 */ /* 0x000fce0000000000 */
.L_x_38:
        /* <DEDUP_REMOVED lines=8> */
[----:B------:R-:W3:Y:S01]  /*4350*/  LDL.64 R12, [R8+0x8] ;  /* 0x00000800080c7983 */ /* 0x000ee20000100a00 */
[----:B------:R-:W-:Y:S02]  /*4360*/  VIADD R15, R15, 0x4 ;  /* 0x000000040f0f7836 */ /* 0x000fe40000000000 */
[----:B--2---:R-:W-:-:S04]  /*4370*/  FADD R10, R9, R10 ;  /* 0x0000000a090a7221 */ /* 0x004fc80000000000 */
[----:B------:R-:W-:-:S04]  /*4380*/  FADD R11, R10, R11 ;  /* 0x0000000b0a0b7221 */ /* 0x000fc80000000000 */
[----:B---3--:R-:W-:-:S04]  /*4390*/  FADD R12, R11, R12 ;  /* 0x0000000c0b0c7221 */ /* 0x008fc80000000000 */
[----:B------:R-:W-:-:S07]  /*43a0*/  FADD R9, R12, R13 ;  /* 0x0000000d0c097221 */ /* 0x000fce0000000000 */
.L_x_39:
[----:B------:R-:W-:Y:S05]  /*43b0*/  BRA.U !UP1, `(.L_x_37) ;  /* 0x0000000109287547 */ /* 0x000fea000b800000 */
[----:B------:R-:W-:-:S05]  /*43c0*/  IMAD R15, R15, 0x4, R0 ;  /* 0x000000040f0f7824 */ /* 0x000fca00078e0200 */
[----:B------:R-:W2:Y:S01]  /*43d0*/  LDL.64 R10, [R15] ;  /* 0x000000000f0a7983 */ /* 0x000ea20000100a00 */
[----:B------:R-:W-:Y:S01]  /*43e0*/  UISETP.NE.AND UP0, UPT, UR7, 0x1, UPT ;  /* 0x000000010700788c */ /* 0x000fe2000bf05270 */
[----:B--2---:R-:W-:-:S08]  /*43f0*/  FADD R9, R9, R10 ;  /* 0x0000000a09097221 */ /* 0x004fd00000000000 */
[----:B------:R-:W-:Y:S05]  /*4400*/  BRA.U !UP0, `(.L_x_37) ;  /* 0x0000000108147547 */ /* 0x000fea000b800000 */
[----:B------:R-:W-:Y:S01]  /*4410*/  UISETP.NE.AND UP0, UPT, UR7, 0x2, UPT ;  /* 0x000000020700788c */ /* 0x000fe2000bf05270 */
[----:B------:R-:W-:-:S08]  /*4420*/  FADD R9, R9, R11 ;  /* 0x0000000b09097221 */ /* 0x000fd00000000000 */
[----:B------:R-:W-:Y:S05]  /*4430*/  BRA.U !UP0, `(.L_x_37) ;  /* 0x0000000108087547 */ /* 0x000fea000b800000 */
[----:B------:R-:W2:Y:S02]  /*4440*/  LDL R8, [R15+0x8] ;  /* 0x000008000f087983 */ /* 0x000ea40000100800 */
[----:B--2---:R-:W-:-:S07]  /*4450*/  FADD R9, R9, R8 ;  /* 0x0000000809097221 */ /* 0x004fce0000000000 */
.L_x_37:
[----:B------:R-:W0:Y:S01]  /*4460*/  LDCU UR5, c[0x0][0x3a0] ;  /* 0x00007400ff0577ac */ /* 0x000e220008000800 */
[----:B------:R-:W-:-:S04]  /*4470*/  UIADD3 UR4, UPT, UPT, UR4, 0x1, URZ ;  /* 0x0000000104047890 */ /* 0x000fc8000fffe0ff */
[----:B0-----:R-:W-:-:S09]  /*4480*/  UISETP.NE.AND UP0, UPT, UR4, UR5, UPT ;  /* 0x000000050400728c */ /* 0x001fd2000bf05270 */
[----:B------:R-:W-:Y:S05]  /*4490*/  BRA.U !UP0, `(.L_x_40) ;  /* 0x0000001108147547 */ /* 0x000fea000b800000 */
[----:B------:R-:W-:Y:S05]  /*44a0*/  BRA `(.L_x_41) ;  /* 0xffffffe400007947 */ /* 0x000fea000383ffff */
.L_x_13:
[----:B------:R-:W-:Y:S01]  /*44b0*/  VIADD R0, R8, 0xfffffffe ;  /* 0xfffffffe08007836 */ /* 0x000fe20000000000 */
[----:B------:R-:W-:Y:S01]  /*44c0*/  UMOV UR4, URZ ;  /* 0x000000ff00047c82 */ /* 0x000fe20008000000 */
[----:B------:R-:W-:-:S03]  /*44d0*/  IMAD.MOV.U32 R11, RZ, RZ, 0x587c5 ;  /* 0x000587c5ff0b7424 */ /* 0x000fc600078e00ff */
[----:B------:R-:W-:Y:S01]  /*44e0*/  ISETP.GE.U32.AND P0, PT, R0, 0x3, PT ;  /* 0x000000030000780c */ /* 0x000fe20003f06070 */
[C---:B------:R-:W-:Y:S02]  /*44f0*/  VIADD R0, R8.reuse, 0xffffffff ;  /* 0xffffffff08007836 */ /* 0x040fe40000000000 */
[----:B------:R-:W-:-:S03]  /*4500*/  IMAD R11, R8, R11, -0x587c5 ;  /* 0xfffa783b080b7424 */ /* 0x000fc600078e020b */
[C---:B------:R-:W-:Y:S02]  /*4510*/  LOP3.LUT R12, R0.reuse, 0x3, RZ, 0xc0, !PT ;  /* 0x00000003000c7812 */ /* 0x040fe400078ec0ff */
[----:B------:R-:W-:-:S07]  /*4520*/  LOP3.LUT R0, R0, 0xfffffffc, RZ, 0xc0, !PT ;  /* 0xfffffffc00007812 */ /* 0x000fce00078ec0ff */
.L_x_45:
[----:B------:R-:W-:Y:S01]  /*4530*/  IMAD.IADD R6, R11, 0x1, R6 ;  /* 0x000000010b067824 */ /* 0x000fe200078e0206 */
[----:B------:R-:W-:Y:S06]  /*4540*/  @!P0 BRA `(.L_x_42) ;  /* 0x0000000000748947 */ /* 0x000fec0003800000 */
[----:B------:R-:W-:-:S05]  /*4550*/  UMOV UR5, URZ ;  /* 0x000000ff00057c82 */ /* 0x000fca0008000000 */
.L_x_43:
[----:B------:R-:W-:Y:S01]  /*4560*/  SHF.R.U32.HI R8, RZ, 0x2, R7 ;  /* 0x00000002ff087819 */ /* 0x000fe20000011607 */
[----:B------:R-:W-:Y:S01]  /*4570*/  IMAD.SHL.U32 R10, R3, 0x10, RZ ;  /* 0x00000010030a7824 */ /* 0x000fe200078e00ff */
[----:B------:R-:W-:Y:S01]  /*4580*/  SHF.R.U32.HI R13, RZ, 0x2, R4 ;  /* 0x00000002ff0d7819 */ /* 0x000fe20000011604 */
[----:B------:R-:W-:Y:S01]  /*4590*/  UIADD3 UR5, UPT, UPT, UR5, 0x4, URZ ;  /* 0x0000000405057890 */ /* 0x000fe2000fffe0ff */
[----:B------:R-:W-:Y:S02]  /*45a0*/  LOP3.LUT R8, R8, R7, RZ, 0x3c, !PT ;  /* 0x0000000708087212 */ /* 0x000fe400078e3cff */
[----:B------:R-:W-:-:S03]  /*45b0*/  LOP3.LUT R13, R13, R4, RZ, 0x3c, !PT ;  /* 0x000000040d0d7212 */ /* 0x000fc600078e3cff */
[----:B012---:R-:W-:Y:S01]  /*45c0*/  IMAD.SHL.U32 R7, R8, 0x2, RZ ;  /* 0x0000000208077824 */ /* 0x007fe200078e00ff */
[----:B------:R-:W-:-:S04]  /*45d0*/  ISETP.NE.AND P1, PT, R0, UR5, PT ;  /* 0x0000000500007c0c */ /* 0x000fc8000bf25270 */
[----:B------:R-:W-:Y:S01]  /*45e0*/  LOP3.LUT R8, R8, R7, R10, 0x96, !PT ;  /* 0x0000000708087212 */ /* 0x000fe200078e960a */
[----:B------:R-:W-:Y:S01]  /*45f0*/  IMAD.SHL.U32 R7, R13, 0x2, RZ ;  /* 0x000000020d077824 */ /* 0x000fe200078e00ff */
[----:B------:R-:W-:Y:S02]  /*4600*/  SHF.R.U32.HI R10, RZ, 0x2, R5 ;  /* 0x00000002ff0a7819 */ /* 0x000fe40000011605 */
[----:B------:R-:W-:Y:S02]  /*4610*/  LOP3.LUT R4, R8, R3, RZ, 0x3c, !PT ;  /* 0x0000000308047212 */ /* 0x000fe400078e3cff */
[----:B------:R-:W-:-:S03]  /*4620*/  LOP3.LUT R10, R10, R5, RZ, 0x3c, !PT ;  /* 0x000000050a0a7212 */ /* 0x000fc600078e3cff */
[----:B------:R-:W-:-:S05]  /*4630*/  IMAD.SHL.U32 R8, R4, 0x10, RZ ;  /* 0x0000001004087824 */ /* 0x000fca00078e00ff */
[----:B------:R-:W-:Y:S01]  /*4640*/  LOP3.LUT R7, R13, R7, R8, 0x96, !PT ;  /* 0x000000070d077212 */ /* 0x000fe200078e9608 */
[----:B------:R-:W-:Y:S01]  /*4650*/  IMAD.SHL.U32 R8, R10, 0x2, RZ ;  /* 0x000000020a087824 */ /* 0x000fe200078e00ff */
[----:B------:R-:W-:Y:S02]  /*4660*/  SHF.R.U32.HI R13, RZ, 0x2, R2 ;  /* 0x00000002ff0d7819 */ /* 0x000fe40000011602 */
[----:B------:R-:W-:Y:S02]  /*4670*/  LOP3.LUT R5, R7, R4, RZ, 0x3c, !PT ;  /* 0x0000000407057212 */ /* 0x000fe400078e3cff */
[----:B------:R-:W-:-:S03]  /*4680*/  LOP3.LUT R13, R13, R2, RZ, 0x3c, !PT ;  /* 0x000000020d0d7212 */ /* 0x000fc600078e3cff */
[----:B------:R-:W-:-:S05]  /*4690*/  IMAD.SHL.U32 R7, R5, 0x10, RZ ;  /* 0x0000001005077824 */ /* 0x000fca00078e00ff */
[----:B------:R-:W-:Y:S01]  /*46a0*/  LOP3.LUT R8, R10, R8, R7, 0x96, !PT ;  /* 0x000000080a087212 */ /* 0x000fe200078e9607 */
[----:B------:R-:W-:Y:S02]  /*46b0*/  IMAD.MOV.U32 R7, RZ, RZ, R3 ;  /* 0x000000ffff077224 */ /* 0x000fe400078e0003 */
[----:B------:R-:W-:Y:S01]  /*46c0*/  IMAD.SHL.U32 R3, R13, 0x2, RZ ;  /* 0x000000020d037824 */ /* 0x000fe200078e00ff */
[----:B------:R-:W-:-:S05]  /*46d0*/  LOP3.LUT R2, R8, R5, RZ, 0x3c, !PT ;  /* 0x0000000508027212 */ /* 0x000fca00078e3cff */
[----:B------:R-:W-:-:S05]  /*46e0*/  IMAD.SHL.U32 R8, R2, 0x10, RZ ;  /* 0x0000001002087824 */ /* 0x000fca00078e00ff */
[----:B------:R-:W-:-:S04]  /*46f0*/  LOP3.LUT R3, R13, R3, R8, 0x96, !PT ;  /* 0x000000030d037212 */ /* 0x000fc800078e9608 */
[----:B------:R-:W-:Y:S01]  /*4700*/  LOP3.LUT R3, R3, R2, RZ, 0x3c, !PT ;  /* 0x0000000203037212 */ /* 0x000fe200078e3cff */
[----:B------:R-:W-:Y:S06]  /*4710*/  @P1 BRA `(.L_x_43) ;  /* 0xfffffffc00901947 */ /* 0x000fec000383ffff */
.L_x_42:
[----:B------:R-:W3:Y:S01]  /*4720*/  LDCU UR5, c[0x0][0x3a0] ;  /* 0x00007400ff0577ac */ /* 0x000ee20008000800 */
[----:B------:R-:W-:Y:S01]  /*4730*/  ISETP.NE.AND P1, PT, R12, RZ, PT ;  /* 0x000000ff0c00720c */ /* 0x000fe20003f25270 */
[----:B------:R-:W-:-:S04]  /*4740*/  UIADD3 UR4, UPT, UPT, UR4, 0x1, URZ ;  /* 0x0000000104047890 */ /* 0x000fc8000fffe0ff */
[----:B---3--:R-:W-:-:S08]  /*4750*/  UISETP.NE.AND UP0, UPT, UR4, UR5, UPT ;  /* 0x000000050400728c */ /* 0x008fd0000bf05270 */
[----:B------:R-:W-:Y:S05]  /*4760*/  @!P1 BRA `(.L_x_44) ;  /* 0x0000000000909947 */ /* 0x000fea0003800000 */
[----:B------:R-:W-:Y:S01]  /*4770*/  SHF.R.U32.HI R8, RZ, 0x2, R7 ;  /* 0x00000002ff087819 */ /* 0x000fe20000011607 */
[----:B------:R-:W-:Y:S01]  /*4780*/  IMAD.SHL.U32 R13, R3, 0x10, RZ ;  /* 0x00000010030d7824 */ /* 0x000fe200078e00ff */
[----:B------:R-:W-:Y:S02]  /*4790*/  ISETP.NE.AND P1, PT, R12, 0x1, PT ;  /* 0x000000010c00780c */ /* 0x000fe40003f25270 */
[----:B------:R-:W-:Y:S01]  /*47a0*/  LOP3.LUT R8, R8, R7, RZ, 0x3c, !PT ;  /* 0x0000000708087212 */ /* 0x000fe200078e3cff */
[----:B012---:R-:W-:Y:S02]  /*47b0*/  IMAD.MOV.U32 R7, RZ, RZ, R4 ;  /* 0x000000ffff077224 */ /* 0x007fe400078e0004 */
[----:B------:R-:W-:Y:S02]  /*47c0*/  IMAD.MOV.U32 R4, RZ, RZ, R5 ;  /* 0x000000ffff047224 */ /* 0x000fe400078e0005 */
[----:B------:R-:W-:Y:S02]  /*47d0*/  IMAD.SHL.U32 R10, R8, 0x2, RZ ;  /* 0x00000002080a7824 */ /* 0x000fe400078e00ff */
[----:B------:R-:W-:-:S02]  /*47e0*/  IMAD.MOV.U32 R5, RZ, RZ, R2 ;  /* 0x000000ffff057224 */ /* 0x000fc400078e0002 */
[----:B------:R-:W-:Y:S01]  /*47f0*/  IMAD.MOV.U32 R2, RZ, RZ, R3 ;  /* 0x000000ffff027224 */ /* 0x000fe200078e0003 */
[----:B------:R-:W-:Y:S01]  /*4800*/  LOP3.LUT R10, R8, R10, R13, 0x96, !PT ;  /* 0x0000000a080a7212 */ /* 0x000fe200078e960d */
[----:B------:R-:W-:-:S03]  /*4810*/  IMAD.MOV.U32 R8, RZ, RZ, R3 ;  /* 0x000000ffff087224 */ /* 0x000fc600078e0003 */
[----:B------:R-:W-:-:S05]  /*4820*/  LOP3.LUT R14, R10, R3, RZ, 0x3c, !PT ;  /* 0x000000030a0e7212 */ /* 0x000fca00078e3cff */
[----:B------:R-:W-:Y:S01]  /*4830*/  IMAD.MOV.U32 R3, RZ, RZ, R14 ;  /* 0x000000ffff037224 */ /* 0x000fe200078e000e */
[----:B------:R-:W-:Y:S06]  /*4840*/  @!P1 BRA `(.L_x_44) ;  /* 0x0000000000589947 */ /* 0x000fec0003800000 */
[----:B------:R-:W-:Y:S01]  /*4850*/  SHF.R.U32.HI R2, RZ, 0x2, R7 ;  /* 0x00000002ff027819 */ /* 0x000fe20000011607 */
[----:B------:R-:W-:Y:S01]  /*4860*/  IMAD.SHL.U32 R3, R14, 0x10, RZ ;  /* 0x000000100e037824 */ /* 0x000fe200078e00ff */
[----:B------:R-:W-:Y:S02]  /*4870*/  ISETP.NE.AND P1, PT, R12, 0x2, PT ;  /* 0x000000020c00780c */ /* 0x000fe40003f25270 */
[----:B------:R-:W-:-:S05]  /*4880*/  LOP3.LUT R2, R2, R7, RZ, 0x3c, !PT ;  /* 0x0000000702027212 */ /* 0x000fca00078e3cff */
[----:B------:R-:W-:-:S05]  /*4890*/  IMAD.SHL.U32 R7, R2, 0x2, RZ ;  /* 0x0000000202077824 */ /* 0x000fca00078e00ff */
[----:B------:R-:W-:Y:S01]  /*48a0*/  LOP3.LUT R3, R2, R7, R3, 0x96, !PT ;  /* 0x0000000702037212 */ /* 0x000fe200078e9603 */
[--C-:B------:R-:W-:Y:S01]  /*48b0*/  IMAD.MOV.U32 R7, RZ, RZ, R4.reuse ;  /* 0x000000ffff077224 */ /* 0x100fe200078e0004 */
[----:B------:R-:W-:Y:S01]  /*48c0*/  @P1 SHF.R.U32.HI R13, RZ, 0x2, R4 ;  /* 0x00000002ff0d1819 */ /* 0x000fe20000011604 */
[--C-:B------:R-:W-:Y:S01]  /*48d0*/  @P1 IMAD.MOV.U32 R7, RZ, RZ, R5.reuse ;  /* 0x000000ffff071224 */ /* 0x100fe200078e0005 */
[----:B------:R-:W-:Y:S02]  /*48e0*/  LOP3.LUT R3, R3, R14, RZ, 0x3c, !PT ;  /* 0x0000000e03037212 */ /* 0x000fe400078e3cff */
[----:B------:R-:W-:Y:S01]  /*48f0*/  @P1 LOP3.LUT R13, R13, R4, RZ, 0x3c, !PT ;  /* 0x000000040d0d1212 */ /* 0x000fe200078e3cff */
[----:B------:R-:W-:Y:S02]  /*4900*/  IMAD.MOV.U32 R4, RZ, RZ, R5 ;  /* 0x000000ffff047224 */ /* 0x000fe400078e0005 */
[----:B------:R-:W-:Y:S02]  /*4910*/  @P1 IMAD.SHL.U32 R10, R3, 0x10, RZ ;  /* 0x00000010030a1824 */ /* 0x000fe400078e00ff */
[----:B------:R-:W-:-:S02]  /*4920*/  @P1 IMAD.SHL.U32 R2, R13, 0x2, RZ ;  /* 0x000000020d021824 */ /* 0x000fc400078e00ff */
[--C-:B------:R-:W-:Y:S02]  /*4930*/  IMAD.MOV.U32 R5, RZ, RZ, R8.reuse ;  /* 0x000000ffff057224 */ /* 0x100fe400078e0008 */
[----:B------:R-:W-:Y:S01]  /*4940*/  @P1 IMAD.MOV.U32 R4, RZ, RZ, R8 ;  /* 0x000000ffff041224 */ /* 0x000fe200078e0008 */
[----:B------:R-:W-:Y:S01]  /*4950*/  @P1 LOP3.LUT R10, R13, R2, R10, 0x96, !PT ;  /* 0x000000020d0a1212 */ /* 0x000fe200078e960a */
[--C-:B------:R-:W-:Y:S02]  /*4960*/  IMAD.MOV.U32 R2, RZ, RZ, R14.reuse ;  /* 0x000000ffff027224 */ /* 0x100fe400078e000e */
[----:B------:R-:W-:Y:S01]  /*4970*/  @P1 IMAD.MOV.U32 R2, RZ, RZ, R3 ;  /* 0x000000ffff021224 */ /* 0x000fe200078e0003 */
[----:B------:R-:W-:Y:S01]  /*4980*/  @P1 LOP3.LUT R10, R10, R3, RZ, 0x3c, !PT ;  /* 0x000000030a0a1212 */ /* 0x000fe200078e3cff */
[----:B------:R-:W-:-:S04]  /*4990*/  @P1 IMAD.MOV.U32 R5, RZ, RZ, R14 ;  /* 0x000000ffff051224 */ /* 0x000fc800078e000e */
[----:B------:R-:W-:-:S07]  /*49a0*/  @P1 IMAD.MOV.U32 R3, RZ, RZ, R10 ;  /* 0x000000ffff031224 */ /* 0x000fce00078e000a */
.L_x_44:
[----:B------:R-:W-:Y:S05]  /*49b0*/  BRA.U !UP0, `(.L_x_40) ;  /* 0x0000000908cc7547 */ /* 0x000fea000b800000 */
[----:B------:R-:W-:Y:S05]  /*49c0*/  BRA `(.L_x_45) ;  /* 0xfffffff800d87947 */ /* 0x000fea000383ffff */
.L_x_12:
[----:B------:R-:W3:Y:S02]  /*49d0*/  LDCU UR4, c[0x0][0x38c] ;  /* 0x00007180ff0477ac */ /* 0x000ee40008000800 */
[----:B---3--:R-:W-:-:S09]  /*49e0*/  UISETP.GE.AND UP0, UPT, UR4, 0x1, UPT ;  /* 0x000000010400788c */ /* 0x008fd2000bf06270 */
[----:B------:R-:W-:Y:S05]  /*49f0*/  BRA.U !UP0, `(.L_x_40) ;  /* 0x0000000908bc7547 */ /* 0x000fea000b800000 */
[----:B------:R-:W-:Y:S01]  /*4a00*/  ULOP3.LUT UR11, UR4, 0xf, URZ, 0xc0, !UPT ;  /* 0x0000000f040b7892 */ /* 0x000fe2000f8ec0ff */
[----:B------:R-:W-:Y:S01]  /*4a10*/  IMAD.MOV.U32 R9, RZ, RZ, RZ ;  /* 0x000000ffff097224 */ /* 0x000fe200078e00ff */
[----:B------:R-:W-:Y:S02]  /*4a20*/  ULOP3.LUT UR8, UR4, 0x7, URZ, 0xc0, !UPT ;  /* 0x0000000704087892 */ /* 0x000fe4000f8ec0ff */
[----:B------:R-:W-:Y:S02]  /*4a30*/  UIADD3 UR6, UPT, UPT, UR11, -0x1, URZ ;  /* 0xffffffff0b067890 */ /* 0x000fe4000fffe0ff */
[----:B------:R-:W-:Y:S02]  /*4a40*/  ULOP3.LUT UR10, UR4, 0x3, URZ, 0xc0, !UPT ;  /* 0x00000003040a7892 */ /* 0x000fe4000f8ec0ff */
[----:B------:R-:W-:Y:S02]  /*4a50*/  ULOP3.LUT UR14, UR4, 0x7ffffff8, URZ, 0xc0, !UPT ;  /* 0x7ffffff8040e7892 */ /* 0x000fe4000f8ec0ff */
[----:B------:R-:W-:-:S02]  /*4a60*/  ULOP3.LUT UR5, UR4, 0x7ffffff0, URZ, 0xc0, !UPT ;  /* 0x7ffffff004057892 */ /* 0x000fc4000f8ec0ff */
[----:B------:R-:W-:Y:S02]  /*4a70*/  UIADD3 UR9, UPT, UPT, UR8, -0x1, URZ ;  /* 0xffffffff08097890 */ /* 0x000fe4000fffe0ff */
[----:B------:R-:W-:Y:S01]  /*4a80*/  UISETP.GE.U32.AND UP0, UPT, UR6, 0x7, UPT ;  /* 0x000000070600788c */ /* 0x000fe2000bf06070 */
[----:B------:R-:W-:-:S10]  /*4a90*/  UMOV UR4, URZ ;  /* 0x000000ff00047c82 */ /* 0x000fd40008000000 */
.L_x_56:
[----:B------:R-:W3:Y:S01]  /*4aa0*/  LDCU UR15, c[0x0][0x38c] ;  /* 0x00007180ff0f77ac */ /* 0x000ee20008000800 */
[----:B------:R-:W-:Y:S01]  /*4ab0*/  IMAD.MOV.U32 R11, RZ, RZ, RZ ;  /* 0x000000ffff0b7224 */ /* 0x000fe200078e00ff */
[----:B----4-:R-:W4:Y:S01]  /*4ac0*/  LDCU UR6, c[0x0][0x3a0] ;  /* 0x00007400ff0677ac */ /* 0x010f220008000800 */
[----:B------:R-:W-:Y:S02]  /*4ad0*/  UIADD3 UR4, UPT, UPT, UR4, 0x1, URZ ;  /* 0x0000000104047890 */ /* 0x000fe4000fffe0ff */
[----:B---3--:R-:W-:Y:S02]  /*4ae0*/  UISETP.GE.U32.AND UP2, UPT, UR15, 0x8, UPT ;  /* 0x000000080f00788c */ /* 0x008fe4000bf46070 */
[----:B----4-:R-:W-:-:S07]  /*4af0*/  UISETP.NE.AND UP1, UPT, UR4, UR6, UPT ;  /* 0x000000060400728c */ /* 0x010fce000bf25270 */
[----:B------:R-:W-:Y:S05]  /*4b00*/  BRA.U !UP2, `(.L_x_46) ;  /* 0x000000010a807547 */ /* 0x000fea000b800000 */
[----:B------:R-:W3:Y:S01]  /*4b10*/  S2UR UR7, SR_CgaCtaId ;  /* 0x00000000000779c3 */ /* 0x000ee20000008800 */
[----:B------:R-:W-:Y:S01]  /*4b20*/  IMAD.MOV.U32 R17, RZ, RZ, RZ ;  /* 0x000000ffff117224 */ /* 0x000fe200078e00ff */
[----:B------:R-:W-:-:S06]  /*4b30*/  UMOV UR6, 0x400 ;  /* 0x0000040000067882 */ /* 0x000fcc0000000000 */
[----:B------:R-:W4:Y:S01]  /*4b40*/  LDC R21, c[0x0][0x388] ;  /* 0x0000e200ff157b82 */ /* 0x000f220000000800 */
[----:B---3--:R-:W-:-:S12]  /*4b50*/  ULEA UR6, UR7, UR6, 0x18 ;  /* 0x0000000607067291 */ /* 0x008fd8000f8ec0ff */
.L_x_47:
[C---:B------:R-:W-:Y:S02]  /*4b60*/  VIADD R8, R17.reuse, 0x2 ;  /* 0x0000000211087836 */ /* 0x040fe40000000000 */
[C---:B---3--:R-:W-:Y:S02]  /*4b70*/  IMAD R16, R17.reuse, 0x4, R0 ;  /* 0x0000000411107824 */ /* 0x048fe400078e0200 */
[----:B----4-:R-:W-:Y:S02]  /*4b80*/  IMAD R8, R8, R21, RZ ;  /* 0x0000001508087224 */ /* 0x010fe400078e02ff */
[----:B------:R-:W-:-:S03]  /*4b90*/  VIADD R17, R17, 0x8 ;  /* 0x0000000811117836 */ /* 0x000fc60000000000 */
[----:B------:R-:W-:Y:S02]  /*4ba0*/  LEA R8, R8, UR6, 0x2 ;  /* 0x0000000608087c11 */ /* 0x000fe4000f8e10ff */
[----:B------:R-:W-:-:S03]  /*4bb0*/  ISETP.NE.AND P0, PT, R17, UR14, PT ;  /* 0x0000000e11007c0c */ /* 0x000fc6000bf05270 */
[C---:B------:R-:W-:Y:S01]  /*4bc0*/  IMAD R11, R21.reuse, 0x4, R8 ;  /* 0x00000004150b7824 */ /* 0x040fe200078e0208 */
[----:B------:R-:W-:Y:S03]  /*4bd0*/  LDS R10, [R8+0x4] ;  /* 0x00000400080a7984 */ /* 0x000fe60000000800 */
[C---:B------:R-:W-:Y:S02]  /*4be0*/  IMAD R12, R21.reuse, 0x4, R11 ;  /* 0x00000004150c7824 */ /* 0x040fe400078e020b */
[----:B------:R-:W3:Y:S02]  /*4bf0*/  LDS R11, [R11+0x4] ;  /* 0x000004000b0b7984 */ /* 0x000ee40000000800 */
[C---:B------:R-:W-:Y:S02]  /*4c00*/  IMAD R13, R21.reuse, 0x4, R12 ;  /* 0x00000004150d7824 */ /* 0x040fe400078e020c */
[----:B------:R-:W-:Y:S02]  /*4c10*/  LDS R12, [R12+0x4] ;  /* 0x000004000c0c7984 */ /* 0x000fe40000000800 */
[----:B------:R-:W-:-:S02]  /*4c20*/  IMAD R14, R21, 0x4, R13 ;  /* 0x00000004150e7824 */ /* 0x000fc400078e020d */
[----:B------:R-:W4:Y:S02]  /*4c30*/  LDS R13, [R13+0x4] ;  /* 0x000004000d0d7984 */ /* 0x000f240000000800 */
[C---:B------:R-:W-:Y:S02]  /*4c40*/  IMAD R15, R21.reuse, 0x4, R14 ;  /* 0x00000004150f7824 */ /* 0x040fe400078e020e */
[----:B------:R-:W-:Y:S02]  /*4c50*/  LDS R14, [R14+0x4] ;  /* 0x000004000e0e7984 */ /* 0x000fe40000000800 */
[C---:B------:R-:W-:Y:S02]  /*4c60*/  IMAD R18, R21.reuse, 0x4, R15 ;  /* 0x0000000415127824 */ /* 0x040fe400078e020f */
[----:B------:R-:W5:Y:S02]  /*4c70*/  LDS R15, [R15+0x4] ;  /* 0x000004000f0f7984 */ /* 0x000f640000000800 */
[----:B------:R-:W-:-:S02]  /*4c80*/  IMAD R19, R21, 0x4, R18 ;  /* 0x0000000415137824 */ /* 0x000fc400078e0212 */
[----:B------:R-:W-:Y:S04]  /*4c90*/  LDS R18, [R18+0x4] ;  /* 0x0000040012127984 */ /* 0x000fe80000000800 */
[----:B------:R-:W0:Y:S04]  /*4ca0*/  LDS R19, [R19+0x4] ;  /* 0x0000040013137984 */ /* 0x000e280000000800 */
[----:B---3--:R3:W-:Y:S04]  /*4cb0*/  STL.64 [R16], R10 ;  /* 0x0000000a10007387 */ /* 0x0087e80000100a00 */
[----:B----4-:R3:W-:Y:S04]  /*4cc0*/  STL.64 [R16+0x8], R12 ;  /* 0x0000080c10007387 */ /* 0x0107e80000100a00 */
[----:B-----5:R3:W-:Y:S04]  /*4cd0*/  STL.64 [R16+0x10], R14 ;  /* 0x0000100e10007387 */ /* 0x0207e80000100a00 */
[----:B0-----:R3:W-:Y:S01]  /*4ce0*/  STL.64 [R16+0x18], R18 ;  /* 0x0000181210007387 */ /* 0x0017e20000100a00 */
[----:B------:R-:W-:Y:S05]  /*4cf0*/  @P0 BRA `(.L_x_47) ;  /* 0xfffffffc00980947 */ /* 0x000fea000383ffff */
[----:B---3--:R-:W-:-:S07]  /*4d00*/  IMAD.U32 R11, RZ, RZ, UR14 ;  /* 0x0000000eff0b7e24 */ /* 0x008fce000f8e00ff */
.L_x_46:
[----:B------:R-:W-:-:S09]  /*4d10*/  UISETP.NE.AND UP2, UPT, UR8, URZ, UPT ;  /* 0x000000ff0800728c */ /* 0x000fd2000bf45270 */
[----:B------:R-:W-:Y:S05]  /*4d20*/  BRA.U !UP2, `(.L_x_48) ;  /* 0x000000010ac87547 */ /* 0x000fea000b800000 */
[----:B------:R-:W-:Y:S02]  /*4d30*/  UISETP.GE.U32.AND UP3, UPT, UR9, 0x3, UPT ;  /* 0x000000030900788c */ /* 0x000fe4000bf66070 */
[----:B------:R-:W-:-:S07]  /*4d40*/  UISETP.NE.AND UP4, UPT, UR10, URZ, UPT ;  /* 0x000000ff0a00728c */ /* 0x000fce000bf85270 */
        /* <DEDUP_REMOVED lines=19> */
.L_x_49:
[----:B------:R-:W-:Y:S05]  /*4e80*/  BRA.U !UP4, `(.L_x_48) ;  /* 0x000000010c707547 */ /* 0x000fea000b800000 */
[----:B------:R-:W-:Y:S02]  /*4e90*/  UISETP.NE.AND UP4, UPT, UR10, 0x1, UPT ;  /* 0x000000010a00788c */ /* 0x000fe4000bf85270 */
[----:B------:R-:W-:-:S07]  /*4ea0*/  ULOP3.LUT UP3, URZ, UR15, 0x1, URZ, 0xc0, !UPT ;  /* 0x000000010fff7892 */ /* 0x000fce000f86c0ff */
        /* <DEDUP_REMOVED lines=10> */
[----:B------:R-:W-:Y:S01]  /*4f50*/  VIADD R8, R15, 0x4 ;  /* 0x000000040f087836 */ /* 0x000fe20000000000 */
[----:B------:R-:W-:Y:S03]  /*4f60*/  LDS R12, [R15+0x4] ;  /* 0x000004000f0c7984 */ /* 0x000fe60000000800 */
[----:B------:R-:W-:-:S05]  /*4f70*/  IMAD R8, R13, 0x4, R8 ;  /* 0x000000040d087824 */ /* 0x000fca00078e0208 */
[----:B------:R-:W3:Y:S04]  /*4f80*/  LDS R13, [R8] ;  /* 0x00000000080d7984 */ /* 0x000ee80000000800 */
[----:B---3--:R4:W-:Y:S02]  /*4f90*/  STL.64 [R14], R12 ;  /* 0x0000000c0e007387 */ /* 0x0089e40000100a00 */
.L_x_50:
        /* <DEDUP_REMOVED lines=11> */
.L_x_48:
[----:B------:R-:W-:Y:S01]  /*5050*/  UISETP.GE.U32.AND UP3, UPT, UR15, 0x10, UPT ;  /* 0x000000100f00788c */ /* 0x000fe2000bf66070 */
[----:B---3--:R-:W-:-:S08]  /*5060*/  IMAD.MOV.U32 R15, RZ, RZ, RZ ;  /* 0x000000ffff0f7224 */ /* 0x008fd000078e00ff */
[----:B------:R-:W-:Y:S05]  /*5070*/  BRA.U !UP3, `(.L_x_51) ;  /* 0x000000010b787547 */ /* 0x000fea000b800000 */
[----:B------:R-:W-:-:S07]  /*5080*/  IMAD.MOV.U32 R27, RZ, RZ, RZ ;  /* 0x000000ffff1b7224 */ /* 0x000fce00078e00ff */
.L_x_52:
[----:B------:R-:W-:-:S05]  /*5090*/  IMAD R8, R27, 0x4, R0 ;  /* 0x000000041b087824 */ /* 0x000fca00078e0200 */
[----:B------:R-:W3:Y:S04]  /*50a0*/  LDL.64 R10, [R8] ;  /* 0x00000000080a7983 */ /* 0x000ee80000100a00 */
[----:B----4-:R-:W4:Y:S04]  /*50b0*/  LDL.64 R12, [R8+0x8] ;  /* 0x00000800080c7983 */ /* 0x010f280000100a00 */
[----:B------:R-:W5:Y:S04]  /*50c0*/  LDL.64 R14, [R8+0x10] ;  /* 0x00001000080e7983 */ /* 0x000f680000100a00 */
[----:B------:R-:W2:Y:S04]  /*50d0*/  LDL.64 R16, [R8+0x18] ;  /* 0x0000180008107983 */ /* 0x000ea80000100a00 */
[----:B------:R-:W2:Y:S04]  /*50e0*/  LDL.64 R18, [R8+0x20] ;  /* 0x0000200008127983 */ /* 0x000ea80000100a00 */
[----:B------:R-:W2:Y:S04]  /*50f0*/  LDL.64 R20, [R8+0x28] ;  /* 0x0000280008147983 */ /* 0x000ea80000100a00 */
[----:B------:R-:W2:Y:S04]  /*5100*/  LDL.64 R22, [R8+0x30] ;  /* 0x0000300008167983 */ /* 0x000ea80000100a00 */
[----:B------:R-:W2:Y:S01]  /*5110*/  LDL.64 R24, [R8+0x38] ;  /* 0x0000380008187983 */ /* 0x000ea20000100a00 */
[----:B------:R-:W-:-:S05]  /*5120*/  VIADD R27, R27, 0x10 ;  /* 0x000000101b1b7836 */ /* 0x000fca0000000000 */
[----:B------:R-:W-:Y:S01]  /*5130*/  ISETP.NE.AND P0, PT, R27, UR5, PT ;  /* 0x000000051b007c0c */ /* 0x000fe2000bf05270 */
[----:B---3--:R-:W-:-:S04]  /*5140*/  FADD R10, R10, R9 ;  /* 0x000000090a0a7221 */ /* 0x008fc80000000000 */
[----:B------:R-:W-:-:S04]  /*5150*/  FADD R11, R11, R10 ;  /* 0x0000000a0b0b7221 */ /* 0x000fc80000000000 */
[----:B----4-:R-:W-:-:S04]  /*5160*/  FADD R12, R11, R12 ;  /* 0x0000000c0b0c7221 */ /* 0x010fc80000000000 */
[----:B------:R-:W-:-:S04]  /*5170*/  FADD R13, R13, R12 ;  /* 0x0000000c0d0d7221 */ /* 0x000fc80000000000 */
[----:B-----5:R-:W-:-:S04]  /*5180*/  FADD R14, R13, R14 ;  /* 0x0000000e0d0e7221 */ /* 0x020fc80000000000 */
[----:B------:R-:W-:-:S04]  /*5190*/  FADD R15, R15, R14 ;  /* 0x0000000e0f0f7221 */ /* 0x000fc80000000000 */
[----:B--2---:R-:W-:-:S04]  /*51a0*/  FADD R16, R15, R16 ;  /* 0x000000100f107221 */ /* 0x004fc80000000000 */
[----:B------:R-:W-:-:S04]  /*51b0*/  FADD R17, R17, R16 ;  /* 0x0000001011117221 */ /* 0x000fc80000000000 */
        /* <DEDUP_REMOVED lines=9> */
[----:B------:R-:W-:-:S07]  /*5250*/  IMAD.U32 R15, RZ, RZ, UR5 ;  /* 0x00000005ff0f7e24 */ /* 0x000fce000f8e00ff */
.L_x_51:
[----:B------:R-:W-:-:S09]  /*5260*/  UISETP.NE.AND UP3, UPT, UR11, URZ, UPT ;  /* 0x000000ff0b00728c */ /* 0x000fd2000bf65270 */
[----:B------:R-:W-:Y:S05]  /*5270*/  BRA.U !UP3, `(.L_x_53) ;  /* 0x000000010b987547 */ /* 0x000fea000b800000 */
[----:B------:R-:W-:Y:S05]  /*5280*/  BRA.U !UP0, `(.L_x_54) ;  /* 0x0000000108387547 */ /* 0x000fea000b800000 */
[----:B------:R-:W-:-:S05]  /*5290*/  IMAD R8, R15, 0x4, R0 ;  /* 0x000000040f087824 */ /* 0x000fca00078e0200 */
[----:B------:R-:W3:Y:S04]  /*52a0*/  LDL.64 R16, [R8] ;  /* 0x0000000008107983 */ /* 0x000ee80000100a00 */
[----:B------:R-:W5:Y:S04]  /*52b0*/  LDL.64 R18, [R8+0x8] ;  /* 0x0000080008127983 */ /* 0x000f680000100a00 */
[----:B------:R-:W2:Y:S04]  /*52c0*/  LDL.64 R10, [R8+0x10] ;  /* 0x00001000080a7983 */ /* 0x000ea80000100a00 */
[----:B----4-:R-:W4:Y:S01]  /*52d0*/  LDL.64 R12, [R8+0x18] ;  /* 0x00001800080c7983 */ /* 0x010f220000100a00 */
[----:B------:R-:W-:-:S02]  /*52e0*/  VIADD R15, R15, 0x8 ;  /* 0x000000080f0f7836 */ /* 0x000fc40000000000 */
[----:B---3--:R-:W-:-:S04]  /*52f0*/  FADD R16, R9, R16 ;  /* 0x0000001009107221 */ /* 0x008fc80000000000 */
[----:B------:R-:W-:-:S04]  /*5300*/  FADD R17, R16, R17 ;  /* 0x0000001110117221 */ /* 0x000fc80000000000 */
[----:B-----5:R-:W-:-:S04]  /*5310*/  FADD R18, R17, R18 ;  /* 0x0000001211127221 */ /* 0x020fc80000000000 */
[----:B------:R-:W-:-:S04]  /*5320*/  FADD R19, R18, R19 ;  /* 0x0000001312137221 */ /* 0x000fc80000000000 */
[----:B--2---:R-:W-:-:S04]  /*5330*/  FADD R10, R19, R10 ;  /* 0x0000000a130a7221 */ /* 0x004fc80000000000 */
[----:B------:R-:W-:-:S04]  /*5340*/  FADD R11, R10, R11 ;  /* 0x0000000b0a0b7221 */ /* 0x000fc80000000000 */
[----:B----4-:R-:W-:-:S04]  /*5350*/  FADD R12, R11, R12 ;  /* 0x0000000c0b0c7221 */ /* 0x010fc80000000000 */
[----:B------:R-:W-:-:S07]  /*5360*/  FADD R9, R12, R13 ;  /* 0x0000000d0c097221 */ /* 0x000fce0000000000 */
.L_x_54:
[----:B------:R-:W-:Y:S05]  /*5370*/  BRA.U !UP2, `(.L_x_53) ;  /* 0x000000010a587547 */ /* 0x000fea000b800000 */
[----:B------:R-:W-:Y:S02]  /*5380*/  UISETP.GE.U32.AND UP2, UPT, UR9, 0x3, UPT ;  /* 0x000000030900788c */ /* 0x000fe4000bf46070 */
[----:B------:R-:W-:-:S07]  /*5390*/  UISETP.NE.AND UP3, UPT, UR10, URZ, UPT ;  /* 0x000000ff0a00728c */ /* 0x000fce000bf65270 */
[----:B------:R-:W-:Y:S05]  /*53a0*/  BRA.U !UP2, `(.L_x_55) ;  /* 0x000000010a207547 */ /* 0x000fea000b800000 */
[----:B------:R-:W-:-:S05]  /*53b0*/  IMAD R8, R15, 0x4, R0 ;  /* 0x000000040f087824 */ /* 0x000fca00078e0200 */
[----:B------:R-:W3:Y:S04]  /*53c0*/  LDL.64 R10, [R8] ;  /* 0x00000000080a7983 */ /* 0x000ee80000100a00 */
[----:B----4-:R-:W4:Y:S01]  /*53d0*/  LDL.64 R12, [R8+0x8] ;  /* 0x00000800080c7983 */ /* 0x010f220000100a00 */
[----:B------:R-:W-:Y:S02]  /*53e0*/  VIADD R15, R15, 0x4 ;  /* 0x000000040f0f7836 */ /* 0x000fe40000000000 */
[----:B---3--:R-:W-:-:S04]  /*53f0*/  FADD R10, R9, R10 ;  /* 0x0000000a090a7221 */ /* 0x008fc80000000000 */
[----:B------:R-:W-:-:S04]  /*5400*/  FADD R11, R10, R11 ;  /* 0x0000000b0a0b7221 */ /* 0x000fc80000000000 */
[----:B----4-:R-:W-:-:S04]  /*5410*/  FADD R12, R11, R12 ;  /* 0x0000000c0b0c7221 */ /* 0x010fc80000000000 */
[----:B------:R-:W-:-:S07]  /*5420*/  FADD R9, R12, R13 ;  /* 0x0000000d0c097221 */ /* 0x000fce0000000000 */
.L_x_55:
[----:B------:R-:W-:Y:S05]  /*5430*/  BRA.U !UP3, `(.L_x_53) ;  /* 0x000000010b287547 */ /* 0x000fea000b800000 */
[----:B------:R-:W-:-:S05]  /*5440*/  IMAD R15, R15, 0x4, R0 ;  /* 0x000000040f0f7824 */ /* 0x000fca00078e0200 */
[----:B------:R-:W3:Y:S01]  /*5450*/  LDL.64 R10, [R15] ;  /* 0x000000000f0a7983 */ /* 0x000ee20000100a00 */
[----:B------:R-:W-:Y:S01]  /*5460*/  UISETP.NE.AND UP2, UPT, UR10, 0x1, UPT ;  /* 0x000000010a00788c */ /* 0x000fe2000bf45270 */
[----:B---3--:R-:W-:-:S08]  /*5470*/  FADD R9, R9, R10 ;  /* 0x0000000a09097221 */ /* 0x008fd00000000000 */
[----:B------:R-:W-:Y:S05]  /*5480*/  BRA.U !UP2, `(.L_x_53) ;  /* 0x000000010a147547 */ /* 0x000fea000b800000 */
[----:B------:R-:W-:Y:S01]  /*5490*/  UISETP.NE.AND UP2, UPT, UR10, 0x2, UPT ;  /* 0x000000020a00788c */ /* 0x000fe2000bf45270 */
[----:B------:R-:W-:-:S08]  /*54a0*/  FADD R9, R9, R11 ;  /* 0x0000000b09097221 */ /* 0x000fd00000000000 */
[----:B------:R-:W-:Y:S05]  /*54b0*/  BRA.U !UP2, `(.L_x_53) ;  /* 0x000000010a087547 */ /* 0x000fea000b800000 */
[----:B------:R-:W3:Y:S02]  /*54c0*/  LDL R8, [R15+0x8] ;  /* 0x000008000f087983 */ /* 0x000ee40000100800 */
[----:B---3--:R-:W-:-:S07]  /*54d0*/  FADD R9, R9, R8 ;  /* 0x0000000809097221 */ /* 0x008fce0000000000 */
.L_x_53:
[----:B------:R-:W-:Y:S05]  /*54e0*/  BRA.U UP1, `(.L_x_56) ;  /* 0xfffffff5016c7547 */ /* 0x000fea000b83ffff */
.L_x_40:
[----:B------:R3:W-:Y:S04]  /*54f0*/  STL.64 [R1+0x30], R4 ;  /* 0x0000300401007387 */ /* 0x0007e80000100a00 */
[----:B------:R3:W-:Y:S04]  /*5500*/  STL.64 [R1+0x38], R2 ;  /* 0x0000380201007387 */ /* 0x0007e80000100a00 */
[----:B------:R3:W-:Y:S02]  /*5510*/  STL.64 [R1+0x28], R6 ;  /* 0x0000280601007387 */ /* 0x0007e40000100a00 */
.L_x_11:
[----:B------:R-:W5:Y:S01]  /*5520*/  S2UR UR5, SR_CgaCtaId ;  /* 0x00000000000579c3 */ /* 0x000f620000008800 */
[----:B------:R-:W-:Y:S01]  /*5530*/  BSSY.RECONVERGENT B0, `(.L_x_57) ;  /* 0x0000008000007945 */ /* 0x000fe20003800200 */
[----:B------:R-:W-:Y:S02]  /*5540*/  UMOV UR4, 0x400 ;  /* 0x0000040000047882 */ /* 0x000fe40000000000 */
[----:B-----5:R-:W-:-:S12]  /*5550*/  ULEA UR4, UR5, UR4, 0x18 ;  /* 0x0000000405047291 */ /* 0x020fd8000f8ec0ff */
.L_x_58:
[----:B0123--:R-:W0:Y:S01]  /*5560*/  LDS R2, [UR4] ;  /* 0x00000004ff027984 */ /* 0x00fe220008000800 */
[----:B------:R-:W-:Y:S02]  /*5570*/  IMAD.U32 R0, RZ, RZ, UR4 ;  /* 0x00000004ff007e24 */ /* 0x000fe4000f8e00ff */
[----:B0-----:R-:W-:-:S05]  /*5580*/  FADD R3, R9, R2 ;  /* 0x0000000209037221 */ /* 0x001fca0000000000 */
[----:B------:R-:W0:Y:S02]  /*5590*/  ATOMS.CAST.SPIN P0, [R0], R2, R3 ;  /* 0x000000020000758d */ /* 0x000e240001800003 */
[----:B0-----:R-:W-:Y:S05]  /*55a0*/  @!P0 BRA `(.L_x_58) ;  /* 0xfffffffc00ec8947 */ /* 0x001fea000383ffff */
[----:B------:R-:W-:Y:S05]  /*55b0*/  BSYNC.RECONVERGENT B0 ;  /* 0x0000000000007941 */ /* 0x000fea0003800200 */
.L_x_57:
[----:B------:R-:W0:Y:S01]  /*55c0*/  S2R R0, SR_TID.X ;  /* 0x0000000000007919 */ /* 0x000e220000002100 */
[----:B------:R-:W-:Y:S01]  /*55d0*/  BAR.SYNC.DEFER_BLOCKING 0x0 ;  /* 0x0000000000007b1d */ /* 0x000fe20000010000 */
[----:B0-----:R-:W-:-:S13]  /*55e0*/  ISETP.NE.AND P0, PT, R0, RZ, PT ;  /* 0x000000ff0000720c */ /* 0x001fda0003f05270 */
[----:B------:R-:W-:Y:S05]  /*55f0*/  @P0 EXIT ;  /* 0x000000000000094d */ /* 0x000fea0003800000 */
[----:B------:R-:W0:Y:S01]  /*5600*/  LDS R5, [UR4] ;  /* 0x00000004ff057984 */ /* 0x000e220008000800 */
[----:B------:R-:W0:Y:S03]  /*5610*/  LDC.64 R2, c[0x0][0x390] ;  /* 0x0000e400ff027b82 */ /* 0x000e260000000a00 */
[----:B0-----:R-:W-:Y:S01]  /*5620*/  REDG.E.ADD.F32.FTZ.RN.STRONG.GPU desc[UR12][R2.64], R5 ;  /* 0x00000005020079a6 */ /* 0x001fe2000c12f30c */
[----:B------:R-:W-:Y:S05]  /*5630*/  EXIT ;  /* 0x000000000000794d */ /* 0x000fea0003800000 */
.L_x_59:
[----:B------:R-:W-:-:S00]  /*5640*/  BRA `(.L_x_59) ;  /* 0xfffffffc00fc7947 */ /* 0x000fc0000383ffff */
[----:B------:R-:W-:-:S00]  /*5650*/  NOP ;  /* 0x0000000000007918 */ /* 0x000fc00000000000 */
        /* <DEDUP_REMOVED lines=10> */
.L_x_115:


//--------------------- .text._Z14MC_Integratev1PfiiS_P17curandStateXORWOWli --------------------------
	.section	.text._Z14MC_Integratev1PfiiS_P17curandStateXORWOWli,"ax",@progbits
	.align	128
        .global         _Z14MC_Integratev1PfiiS_P17curandStateXORWOWli
        .type           _Z14MC_Integratev1PfiiS_P17curandStateXORWOWli,@function
        .size           _Z14MC_Integratev1PfiiS_P17curandStateXORWOWli,(.L_x_116 - _Z14MC_Integratev1PfiiS_P17curandStateXORWOWli)
        .other          _Z14MC_Integratev1PfiiS_P17curandStateXORWOWli,@"STO_CUDA_ENTRY STV_DEFAULT"
_Z14MC_Integratev1PfiiS_P17curandStateXORWOWli:
.text._Z14MC_Integratev1PfiiS_P17curandStateXORWOWli:
[----:B------:R-:W0:Y:S01]  /*0000*/  LDC R1, c[0x0][0x37c] ;  /* 0x0000df00ff017b82 */ /* 0x000e220000000800 */
[----:B------:R-:W1:Y:S01]  /*0010*/  S2R R0, SR_TID.X ;  /* 0x0000000000007919 */ /* 0x000e620000002100 */
[----:B------:R-:W2:Y:S06]  /*0020*/  LDCU.64 UR4, c[0x0][0x3a0] ;  /* 0x00007400ff0477ac */ /* 0x000eac0008000a00 */
[----:B------:R-:W1:Y:S01]  /*0030*/  S2UR UR7, SR_CTAID.X ;  /* 0x00000000000779c3 */ /* 0x000e620000002500 */
[----:B0-----:R-:W-:Y:S01]  /*0040*/  VIADD R1, R1, 0xffffffd8 ;  /* 0xffffffd801017836 */ /* 0x001fe20000000000 */
[----:B------:R-:W-:Y:S01]  /*0050*/  BSSY.RECONVERGENT B0, `(.L_x_60) ;  /* 0x00000f0000007945 */ /* 0x000fe20003800200 */
[----:B------:R-:W0:Y:S03]  /*0060*/  LDCU.64 UR18, c[0x0][0x358] ;  /* 0x00006b00ff1277ac */ /* 0x000e260008000a00 */
[----:B------:R-:W-:-:S02]  /*0070*/  R2UR UR24, R1 ;  /* 0x00000000011872ca */ /* 0x000fc400000e0000 */
[----:B------:R-:W1:Y:S08]  /*0080*/  LDC R13, c[0x0][0x360] ;  /* 0x0000d800ff0d7b82 */ /* 0x000e700000000800 */
[----:B------:R-:W3:Y:S01]  /*0090*/  LDC.64 R8, c[0x0][0x398] ;  /* 0x0000e600ff087b82 */ /* 0x000ee20000000a00 */
[----:B--2---:R-:W-:Y:S02]  /*00a0*/  ULOP3.LUT UR4, UR4, 0xaad26b49, URZ, 0x3c, !UPT ;  /* 0xaad26b4904047892 */ /* 0x004fe4000f8e3cff */
[----:B------:R-:W-:-:S02]  /*00b0*/  ULOP3.LUT UR5, UR5, 0xf7dcefdd, URZ, 0x3c, !UPT ;  /* 0xf7dcefdd05057892 */ /* 0x000fc4000f8e3cff */
[----:B------:R-:W-:Y:S02]  /*00c0*/  UIMAD UR4, UR4, 0x4182bed5, URZ ;  /* 0x4182bed5040478a4 */ /* 0x000fe4000f8e02ff */
[----:B------:R-:W-:Y:S02]  /*00d0*/  UIMAD UR5, UR5, -0x658354e5, URZ ;  /* 0x9a7cab1b050578a4 */ /* 0x000fe4000f8e02ff */
[----:B------:R-:W-:Y:S02]  /*00e0*/  UIADD3 UR6, UPT, UPT, UR4, 0x75bcd15, URZ ;  /* 0x075bcd1504067890 */ /* 0x000fe4000fffe0ff */
[----:B------:R-:W-:Y:S02]  /*00f0*/  UIADD3 UR23, UPT, UPT, UR4, 0x64f0c9, UR5 ;  /* 0x0064f0c904177890 */ /* 0x000fe4000fffe005 */
[----:B------:R-:W-:Y:S02]  /*0100*/  UIADD3 UR8, UPT, UPT, UR5, 0x1f123bb5, URZ ;  /* 0x1f123bb505087890 */ /* 0x000fe4000fffe0ff */
[----:B------:R-:W-:Y:S01]  /*0110*/  ULOP3.LUT UR5, UR5, 0x5491333, URZ, 0x3c, !UPT ;  /* 0x0549133305057892 */ /* 0x000fe2000f8e3cff */
[----:B-1----:R-:W-:Y:S01]  /*0120*/  IMAD R13, R13, UR7, R0 ;  /* 0x000000070d0d7c24 */ /* 0x002fe2000f8e0200 */
[----:B------:R-:W-:Y:S01]  /*0130*/  ULOP3.LUT UR7, UR4, 0x159a55e5, URZ, 0x3c, !UPT ;  /* 0x159a55e504077892 */ /* 0x000fe2000f8e3cff */
[----:B------:R-:W-:Y:S01]  /*0140*/  IMAD.U32 R3, RZ, RZ, UR6 ;  /* 0x00000006ff037e24 */ /* 0x000fe2000f8e00ff */
[----:B------:R-:W-:Y:S01]  /*0150*/  UIADD3 UR4, UPT, UPT, UR4, 0x583f19, URZ ;  /* 0x00583f1904047890 */ /* 0x000fe2000fffe0ff */
[----:B------:R-:W-:Y:S01]  /*0160*/  MOV R2, UR23 ;  /* 0x0000001700027c02 */ /* 0x000fe20008000f00 */
[----:B------:R-:W-:Y:S01]  /*0170*/  IMAD.U32 R11, RZ, RZ, UR8 ;  /* 0x00000008ff0b7e24 */ /* 0x000fe2000f8e00ff */
[C---:B------:R-:W-:Y:S01]  /*0180*/  ISETP.NE.AND P0, PT, R13.reuse, RZ, PT ;  /* 0x000000ff0d00720c */ /* 0x040fe20003f05270 */
[----:B------:R-:W-:Y:S01]  /*0190*/  IMAD.U32 R10, RZ, RZ, UR7 ;  /* 0x00000007ff0a7e24 */ /* 0x000fe2000f8e00ff */
[----:B------:R-:W-:Y:S01]  /*01a0*/  MOV R6, UR7 ;  /* 0x0000000700067c02 */ /* 0x000fe20008000f00 */
[----:B---3--:R-:W-:Y:S01]  /*01b0*/  IMAD.WIDE R8, R13, 0x30, R8 ;  /* 0x000000300d087825 */ /* 0x008fe200078e0208 */
[----:B------:R-:W-:-:S02]  /*01c0*/  MOV R15, UR4 ;  /* 0x00000004000f7c02 */ /* 0x000fc40008000f00 */
[----:B------:R-:W-:Y:S01]  /*01d0*/  MOV R5, UR4 ;  /* 0x0000000400057c02 */ /* 0x000fe20008000f00 */
[----:B------:R-:W-:Y:S01]  /*01e0*/  IMAD.U32 R14, RZ, RZ, UR5 ;  /* 0x00000005ff0e7e24 */ /* 0x000fe2000f8e00ff */
[----:B0-----:R0:W-:Y:S01]  /*01f0*/  STG.E.64 desc[UR18][R8.64], R2 ;  /* 0x0000000208007986 */ /* 0x0011e2000c101b12 */
[----:B------:R-:W-:Y:S02]  /*0200*/  IMAD.U32 R0, RZ, RZ, UR6 ;  /* 0x00000006ff007e24 */ /* 0x000fe4000f8e00ff */
[----:B------:R-:W-:Y:S01]  /*0210*/  IMAD.U32 R7, RZ, RZ, UR8 ;  /* 0x00000008ff077e24 */ /* 0x000fe2000f8e00ff */
[----:B------:R0:W-:Y:S01]  /*0220*/  STG.E.64 desc[UR18][R8.64+0x8], R10 ;  /* 0x0000080a08007986 */ /* 0x0001e2000c101b12 */
[----:B------:R-:W-:-:S03]  /*0230*/  IMAD.U32 R4, RZ, RZ, UR5 ;  /* 0x00000005ff047e24 */ /* 0x000fc6000f8e00ff */
[----:B------:R0:W-:Y:S01]  /*0240*/  STG.E.64 desc[UR18][R8.64+0x10], R14 ;  /* 0x0000100e08007986 */ /* 0x0001e2000c101b12 */
[----:B------:R-:W-:Y:S05]  /*0250*/  @!P0 BRA `(.L_x_61) ;  /* 0x0000000c003c8947 */ /* 0x000fea0003800000 */
[----:B------:R-:W-:Y:S01]  /*0260*/  SHF.R.S32.HI R12, RZ, 0x1f, R13 ;  /* 0x0000001fff0c7819 */ /* 0x000fe2000001140d */
[----:B0-----:R-:W-:-:S07]  /*0270*/  IMAD.MOV.U32 R14, RZ, RZ, RZ ;  /* 0x000000ffff0e7224 */ /* 0x001fce00078e00ff */
.L_x_67:
[----:B------:R-:W-:Y:S01]  /*0280*/  LOP3.LUT R15, R13, 0x3, RZ, 0xc0, !PT ;  /* 0x000000030d0f7812 */ /* 0x000fe200078ec0ff */
[----:B------:R-:W-:Y:S03]  /*0290*/  BSSY.RECONVERGENT B1, `(.L_x_62) ;  /* 0x00000c5000017945 */ /* 0x000fe60003800200 */
[----:B------:R-:W-:-:S04]  /*02a0*/  ISETP.NE.U32.AND P0, PT, R15, RZ, PT ;  /* 0x000000ff0f00720c */ /* 0x000fc80003f05070 */
[----:B------:R-:W-:-:S13]  /*02b0*/  ISETP.NE.AND.EX P0, PT, RZ, RZ, PT, P0 ;  /* 0x000000ffff00720c */ /* 0x000fda0003f05300 */
[----:B0-----:R-:W-:Y:S05]  /*02c0*/  @!P0 BRA `(.L_x_63) ;  /* 0x0000000c00048947 */ /* 0x001fea0003800000 */
[----:B------:R-:W0:Y:S01]  /*02d0*/  LDC.64 R2, c[0x4][RZ] ;  /* 0x01000000ff027b82 */ /* 0x000e220000000a00 */
[----:B------:R-:W-:Y:S02]  /*02e0*/  IMAD.MOV.U32 R16, RZ, RZ, RZ ;  /* 0x000000ffff107224 */ /* 0x000fe400078e00ff */
[----:B0-----:R-:W-:-:S07]  /*02f0*/  IMAD.WIDE.U32 R2, R14, 0xc80, R2 ;  /* 0x00000c800e027825 */ /* 0x001fce00078e0002 */
.L_x_66:
[----:B0-----:R-:W-:Y:S02]  /*0300*/  HFMA2 R0, -RZ, RZ, 0, 0 ;  /* 0x00000000ff007431 */ /* 0x001fe400000001ff */
[----:B------:R-:W-:Y:S01]  /*0310*/  IMAD.MOV.U32 R17, RZ, RZ, RZ ;  /* 0x000000ffff117224 */ /* 0x000fe200078e00ff */
[----:B------:R-:W-:Y:S02]  /*0320*/  CS2R R4, SRZ ;  /* 0x0000000000047805 */ /* 0x000fe4000001ff00 */
[----:B------:R-:W-:-:S07]  /*0330*/  CS2R R6, SRZ ;  /* 0x0000000000067805 */ /* 0x000fce000001ff00 */
.L_x_65:
[----:B------:R-:W-:-:S05]  /*0340*/  IMAD.WIDE.U32 R10, R17, 0x4, R8 ;  /* 0x00000004110a7825 */ /* 0x000fca00078e0008 */
[----:B------:R0:W5:Y:S01]  /*0350*/  LDG.E R18, desc[UR18][R10.64+0x4] ;  /* 0x000004120a127981 */ /* 0x000162000c1e1900 */
[----:B------:R-:W-:Y:S01]  /*0360*/  IMAD.SHL.U32 R19, R17, 0x20, RZ ;  /* 0x0000002011137824 */ /* 0x000fe200078e00ff */
[----:B------:R-:W-:-:S07]  /*0370*/  MOV R20, RZ ;  /* 0x000000ff00147202 */ /* 0x000fce0000000f00 */
.L_x_64:
[----:B-----5:R-:W-:Y:S01]  /*0380*/  SHF.R.U32.HI R24, RZ, R20, R18 ;  /* 0x00000014ff187219 */ /* 0x020fe20000011612 */
[----:B0-----:R-:W-:-:S03]  /*0390*/  IMAD.IADD R10, R19, 0x1, R20 ;  /* 0x00000001130a7824 */ /* 0x001fc600078e0214 */
[----:B------:R-:W-:-:S04]  /*03a0*/  LOP3.LUT R11, R24, 0x1, RZ, 0xc0, !PT ;  /* 0x00000001180b7812 */ /* 0x000fc800078ec0ff */
[----:B------:R-:W-:Y:S01]  /*03b0*/  ISETP.NE.U32.AND P0, PT, R11, 0x1, PT ;  /* 0x000000010b00780c */ /* 0x000fe20003f05070 */
[----:B------:R-:W-:-:S03]  /*03c0*/  IMAD R11, R10, 0x5, RZ ;  /* 0x000000050a0b7824 */ /* 0x000fc600078e02ff */
[----:B------:R-:W-:Y:S01]  /*03d0*/  R2P PR, R24, 0x7e ;  /* 0x0000007e18007804 */ /* 0x000fe20000000000 */
[----:B------:R-:W-:-:S08]  /*03e0*/  IMAD.WIDE.U32 R10, R11, 0x4, R2 ;  /* 0x000000040b0a7825 */ /* 0x000fd000078e0002 */
[----:B------:R-:W2:Y:S04]  /*03f0*/  @!P0 LDG.E R22, desc[UR18][R10.64+0x8] ;  /* 0x000008120a168981 */ /* 0x000ea8000c1e1900 */
[----:B------:R-:W3:Y:S04]  /*0400*/  @!P0 LDG.E R21, desc[UR18][R10.64] ;  /* 0x000000120a158981 */ /* 0x000ee8000c1e1900 */
[----:B------:R-:W4:Y:S04]  /*0410*/  @!P0 LDG.E R23, desc[UR18][R10.64+0x4] ;  /* 0x000004120a178981 */ /* 0x000f28000c1e1900 */
[----:B------:R-:W4:Y:S04]  /*0420*/  @!P0 LDG.E R25, desc[UR18][R10.64+0xc] ;  /* 0x00000c120a198981 */ /* 0x000f28000c1e1900 */
[----:B------:R-:W4:Y:S04]  /*0430*/  @P1 LDG.E R26, desc[UR18][R10.64+0x1c] ;  /* 0x00001c120a1a1981 */ /* 0x000f28000c1e1900 */
[----:B------:R-:W4:Y:S01]  /*0440*/  @P1 LDG.E R27, desc[UR18][R10.64+0x14] ;  /* 0x000014120a1b1981 */ /* 0x000f22000c1e1900 */
[----:B--2---:R-:W-:-:S03]  /*0450*/  @!P0 LOP3.LUT R7, R7, R22, RZ, 0x3c, !PT ;  /* 0x0000001607078212 */ /* 0x004fc600078e3cff */
[----:B------:R-:W2:Y:S01]  /*0460*/  @!P0 LDG.E R22, desc[UR18][R10.64+0x10] ;  /* 0x000010120a168981 */ /* 0x000ea2000c1e1900 */
[----:B---3--:R-:W-:-:S03]  /*0470*/  @!P0 LOP3.LUT R0, R0, R21, RZ, 0x3c, !PT ;  /* 0x0000001500008212 */ /* 0x008fc600078e3cff */
[----:B------:R-:W3:Y:S01]  /*0480*/  @P1 LDG.E R21, desc[UR18][R10.64+0x18] ;  /* 0x000018120a151981 */ /* 0x000ee2000c1e1900 */
[----:B----4-:R-:W-:-:S03]  /*0490*/  @!P0 LOP3.LUT R6, R6, R23, RZ, 0x3c, !PT ;  /* 0x0000001706068212 */ /* 0x010fc600078e3cff */
[----:B------:R-:W4:Y:S01]  /*04a0*/  @P1 LDG.E R23, desc[UR18][R10.64+0x20] ;  /* 0x000020120a171981 */ /* 0x000f22000c1e1900 */
[----:B------:R-:W-:-:S03]  /*04b0*/  @!P0 LOP3.LUT R4, R4, R25, RZ, 0x3c, !PT ;  /* 0x0000001904048212 */ /* 0x000fc600078e3cff */
[----:B------:R-:W4:Y:S01]  /*04c0*/  @P2 LDG.E R25, desc[UR18][R10.64+0x28] ;  /* 0x000028120a192981 */ /* 0x000f22000c1e1900 */
[----:B------:R-:W-:-:S03]  /*04d0*/  @P1 LOP3.LUT R7, R7, R26, RZ, 0x3c, !PT ;  /* 0x0000001a07071212 */ /* 0x000fc600078e3cff */
[----:B------:R-:W4:Y:S01]  /*04e0*/  @P2 LDG.E R26, desc[UR18][R10.64+0x30] ;  /* 0x000030120a1a2981 */ /* 0x000f22000c1e1900 */
[----:B--2---:R-:W-:-:S03]  /*04f0*/  @!P0 LOP3.LUT R5, R5, R22, RZ, 0x3c, !PT ;  /* 0x0000001605058212 */ /* 0x004fc600078e3cff */
[----:B------:R-:W2:Y:S01]  /*0500*/  @P1 LDG.E R22, desc[UR18][R10.64+0x24] ;  /* 0x000024120a161981 */ /* 0x000ea2000c1e1900 */
[----:B---3--:R-:W-:-:S03]  /*0510*/  @P1 LOP3.LUT R6, R6, R21, RZ, 0x3c, !PT ;  /* 0x0000001506061212 */ /* 0x008fc600078e3cff */
[----:B------:R-:W3:Y:S01]  /*0520*/  @P2 LDG.E R21, desc[UR18][R10.64+0x2c] ;  /* 0x00002c120a152981 */ /* 0x000ee2000c1e1900 */
[----:B----4-:R-:W-:-:S03]  /*0530*/  @P1 LOP3.LUT R4, R4, R23, RZ, 0x3c, !PT ;  /* 0x0000001704041212 */ /* 0x010fc600078e3cff */
[----:B------:R-:W4:Y:S01]  /*0540*/  @P2 LDG.E R23, desc[UR18][R10.64+0x34] ;  /* 0x000034120a172981 */ /* 0x000f22000c1e1900 */
[----:B------:R-:W-:-:S04]  /*0550*/  @P1 LOP3.LUT R0, R0, R27, RZ, 0x3c, !PT ;  /* 0x0000001b00001212 */ /* 0x000fc800078e3cff */
        /* <DEDUP_REMOVED lines=42> */
[----:B------:R-:W-:-:S09]  /*0800*/  @P6 LOP3.LUT R7, R7, R26, RZ, 0x3c, !PT ;  /* 0x0000001a07076212 */ /* 0x000fd200078e3cff */
        /* <DEDUP_REMOVED lines=11> */
[----:B--2---:R-:W-:Y:S02]  /*08c0*/  @P6 LOP3.LUT R5, R5, R22, RZ, 0x3c, !PT ;  /* 0x0000001605056212 */ /* 0x004fe400078e3cff */
[----:B---3--:R-:W-:Y:S02]  /*08d0*/  @P0 LOP3.LUT R6, R6, R21, RZ, 0x3c, !PT ;  /* 0x0000001506060212 */ /* 0x008fe400078e3cff */
[----:B------:R-:W-:Y:S02]  /*08e0*/  @P0 LOP3.LUT R5, R5, R28, RZ, 0x3c, !PT ;  /* 0x0000001c05050212 */ /* 0x000fe400078e3cff */
[----:B----4-:R-:W-:-:S02]  /*08f0*/  @P0 LOP3.LUT R4, R4, R23, RZ, 0x3c, !PT ;  /* 0x0000001704040212 */ /* 0x010fc400078e3cff */
[----:B------:R-:W-:-:S13]  /*0900*/  R2P PR, R24.B1, 0x7f ;  /* 0x0000007f18007804 */ /* 0x000fda0000001000 */
[----:B------:R-:W2:Y:S04]  /*0910*/  @P0 LDG.E R21, desc[UR18][R10.64+0xa0] ;  /* 0x0000a0120a150981 */ /* 0x000ea8000c1e1900 */
[----:B------:R-:W3:Y:S04]  /*0920*/  @P1 LDG.E R25, desc[UR18][R10.64+0xb4] ;  /* 0x0000b4120a191981 */ /* 0x000ee8000c1e1900 */
        /* <DEDUP_REMOVED lines=16> */
[----:B--2---:R-:W-:Y:S02]  /*0a30*/  @P0 LOP3.LUT R4, R4, R21, RZ, 0x3c, !PT ;  /* 0x0000001504040212 */ /* 0x004fe400078e3cff */
[----:B------:R-:W-:Y:S01]  /*0a40*/  LOP3.LUT P0, RZ, R24, 0x8000, RZ, 0xc0, !PT ;  /* 0x0000800018ff7812 */ /* 0x000fe2000780c0ff */
[----:B------:R-:W2:Y:S01]  /*0a50*/  @P1 LDG.E R21, desc[UR18][R10.64+0xc0] ;  /* 0x0000c0120a151981 */ /* 0x000ea2000c1e1900 */
[----:B---3--:R-:W-:-:S03]  /*0a60*/  @P3 LOP3.LUT R0, R0, R25, RZ, 0x3c, !PT ;  /* 0x0000001900003212 */ /* 0x008fc600078e3cff */
[----:B------:R-:W3:Y:S01]  /*0a70*/  @P1 LDG.E R24, desc[UR18][R10.64+0xc4] ;  /* 0x0000c4120a181981 */ /* 0x000ee2000c1e1900 */
[----:B----4-:R-:W-:-:S03]  /*0a80*/  @P1 LOP3.LUT R6, R6, R23, RZ, 0x3c, !PT ;  /* 0x0000001706061212 */ /* 0x010fc600078e3cff */
[----:B------:R-:W4:Y:S04]  /*0a90*/  @P4 LDG.E R25, desc[UR18][R10.64+0xf0] ;  /* 0x0000f0120a194981 */ /* 0x000f28000c1e1900 */
[----:B------:R-:W4:Y:S01]  /*0aa0*/  @P2 LDG.E R23, desc[UR18][R10.64+0xcc] ;  /* 0x0000cc120a172981 */ /* 0x000f22000c1e1900 */
[----:B------:R-:W-:-:S03]  /*0ab0*/  @P1 LOP3.LUT R7, R7, R22, RZ, 0x3c, !PT ;  /* 0x0000001607071212 */ /* 0x000fc600078e3cff */
        /* <DEDUP_REMOVED lines=46> */
[----:B------:R-:W-:-:S05]  /*0da0*/  VIADD R20, R20, 0x10 ;  /* 0x0000001014147836 */ /* 0x000fca0000000000 */
[----:B------:R-:W-:Y:S02]  /*0db0*/  ISETP.NE.AND P1, PT, R20, 0x20, PT ;  /* 0x000000201400780c */ /* 0x000fe40003f25270 */
[----:B------:R-:W-:Y:S02]  /*0dc0*/  @P6 LOP3.LUT R7, R7, R22, RZ, 0x3c, !PT ;  /* 0x0000001607076212 */ /* 0x000fe400078e3cff */
[----:B------:R-:W-:Y:S02]  /*0dd0*/  @P0 LOP3.LUT R0, R0, R27, RZ, 0x3c, !PT ;  /* 0x0000001b00000212 */ /* 0x000fe400078e3cff */
[----:B------:R-:W-:Y:S02]  /*0de0*/  @P0 LOP3.LUT R7, R7, R26, RZ, 0x3c, !PT ;  /* 0x0000001a07070212 */ /* 0x000fe400078e3cff */
[----:B--2---:R-:W-:Y:S02]  /*0df0*/  @P6 LOP3.LUT R4, R4, R21, RZ, 0x3c, !PT ;  /* 0x0000001504046212 */ /* 0x004fe400078e3cff */
[----:B---3--:R-:W-:-:S04]  /*0e00*/  @P6 LOP3.LUT R5, R5, R24, RZ, 0x3c, !PT ;  /* 0x0000001805056212 */ /* 0x008fc800078e3cff */
[----:B------:R-:W-:Y:S02]  /*0e10*/  @P0 LOP3.LUT R5, R5, R28, RZ, 0x3c, !PT ;  /* 0x0000001c05050212 */ /* 0x000fe400078e3cff */
[----:B----4-:R-:W-:Y:S02]  /*0e20*/  @P0 LOP3.LUT R4, R4, R25, RZ, 0x3c, !PT ;  /* 0x0000001904040212 */ /* 0x010fe400078e3cff */
[----:B------:R-:W-:Y:S01]  /*0e30*/  @P0 LOP3.LUT R6, R6, R23, RZ, 0x3c, !PT ;  /* 0x0000001706060212 */ /* 0x000fe200078e3cff */
[----:B------:R-:W-:Y:S06]  /*0e40*/  @P1 BRA `(.L_x_64) ;  /* 0xfffffff4004c1947 */ /* 0x000fec000383ffff */
[----:B------:R-:W-:-:S04]  /*0e50*/  IADD3 R17, PT, PT, R17, 0x1, RZ ;  /* 0x0000000111117810 */ /* 0x000fc80007ffe0ff */
[----:B------:R-:W-:-:S13]  /*0e60*/  ISETP.NE.AND P0, PT, R17, 0x5, PT ;  /* 0x000000051100780c */ /* 0x000fda0003f05270 */
[----:B------:R-:W-:Y:S05]  /*0e70*/  @P0 BRA `(.L_x_65) ;  /* 0xfffffff400300947 */ /* 0x000fea000383ffff */
[----:B------:R0:W-:Y:S01]  /*0e80*/  STG.E desc[UR18][R8.64+0x4], R0 ;  /* 0x0000040008007986 */ /* 0x0001e2000c101912 */
[----:B------:R-:W-:-:S03]  /*0e90*/  VIADD R16, R16, 0x1 ;  /* 0x0000000110107836 */ /* 0x000fc60000000000 */
[----:B------:R0:W-:Y:S02]  /*0ea0*/  STG.E.64 desc[UR18][R8.64+0x8], R6 ;  /* 0x0000080608007986 */ /* 0x0001e4000c101b12 */
[----:B------:R-:W-:Y:S02]  /*0eb0*/  ISETP.GE.U32.AND P0, PT, R16, R15, PT ;  /* 0x0000000f1000720c */ /* 0x000fe40003f06070 */
[----:B------:R0:W-:Y:S11]  /*0ec0*/  STG.E.64 desc[UR18][R8.64+0x10], R4 ;  /* 0x0000100408007986 */ /* 0x0001f6000c101b12 */
[----:B------:R-:W-:Y:S05]  /*0ed0*/  @!P0 BRA `(.L_x_66) ;  /* 0xfffffff400088947 */ /* 0x000fea000383ffff */
.L_x_63:
[----:B------:R-:W-:Y:S05]  /*0ee0*/  BSYNC.RECONVERGENT B1 ;  /* 0x0000000000017941 */ /* 0x000fea0003800200 */
.L_x_62:
[C---:B------:R-:W-:Y:S01]  /*0ef0*/  ISETP.GT.U32.AND P0, PT, R13.reuse, 0x3, PT ;  /* 0x000000030d00780c */ /* 0x040fe20003f04070 */
[----:B------:R-:W-:Y:S01]  /*0f00*/  VIADD R14, R14, 0x1 ;  /* 0x000000010e0e7836 */ /* 0x000fe20000000000 */
[--C-:B------:R-:W-:Y:S02]  /*0f10*/  SHF.R.U64 R13, R13, 0x2, R12.reuse ;  /* 0x000000020d0d7819 */ /* 0x100fe4000000120c */
[----:B------:R-:W-:Y:S02]  /*0f20*/  ISETP.GT.U32.AND.EX P0, PT, R12, RZ, PT, P0 ;  /* 0x000000ff0c00720c */ /* 0x000fe40003f04100 */
[----:B------:R-:W-:-:S11]  /*0f30*/  SHF.R.U32.HI R12, RZ, 0x2, R12 ;  /* 0x00000002ff0c7819 */ /* 0x000fd6000001160c */
[----:B------:R-:W-:Y:S05]  /*0f40*/  @P0 BRA `(.L_x_67) ;  /* 0xfffffff000cc0947 */ /* 0x000fea000383ffff */
.L_x_61:
[----:B------:R-:W-:Y:S05]  /*0f50*/  BSYNC.RECONVERGENT B0 ;  /* 0x0000000000007941 */ /* 0x000fea0003800200 */
.L_x_60:
[----:B------:R-:W1:Y:S01]  /*0f60*/  LDCU UR4, c[0x0][0x3a8] ;  /* 0x00007500ff0477ac */ /* 0x000e620008000800 */
[----:B------:R2:W-:Y:S01]  /*0f70*/  STG.E.64 desc[UR18][R8.64+0x18], RZ ;  /* 0x000018ff08007986 */ /* 0x0005e2000c101b12 */
[----:B0-----:R-:W-:-:S03]  /*0f80*/  MOV R3, RZ ;  /* 0x000000ff00037202 */ /* 0x001fc60000000f00 */
[----:B------:R2:W-:Y:S04]  /*0f90*/  STG.E desc[UR18][R8.64+0x20], RZ ;  /* 0x000020ff08007986 */ /* 0x0005e8000c101912 */
[----:B------:R2:W-:Y:S01]  /*0fa0*/  STG.E.64 desc[UR18][R8.64+0x28], RZ ;  /* 0x000028ff08007986 */ /* 0x0005e2000c101b12 */
[----:B-1----:R-:W-:-:S09]  /*0fb0*/  UISETP.GE.AND UP0, UPT, UR4, 0x1, UPT ;  /* 0x000000010400788c */ /* 0x002fd2000bf06270 */
[----:B--2---:R-:W-:Y:S05]  /*0fc0*/  BRA.U !UP0, `(.L_x_68) ;  /* 0x0000003908347547 */ /* 0x004fea000b800000 */
[----:B------:R-:W0:Y:S02]  /*0fd0*/  LDCU UR13, c[0x0][0x388] ;  /* 0x00007100ff0d77ac */ /* 0x000e240008000800 */
[----:B0-----:R-:W-:-:S09]  /*0fe0*/  UISETP.GE.AND UP0, UPT, UR13, 0x2, UPT ;  /* 0x000000020d00788c */ /* 0x001fd2000bf06270 */
[----:B------:R-:W-:Y:S05]  /*0ff0*/  BRA.U !UP0, `(.L_x_69) ;  /* 0x0000002908dc7547 */ /* 0x000fea000b800000 */
[----:B------:R-:W0:Y:S02]  /*1000*/  LDCU UR9, c[0x0][0x38c] ;  /* 0x00007180ff0977ac */ /* 0x000e240008000800 */
[----:B0-----:R-:W-:-:S09]  /*1010*/  UISETP.GE.AND UP0, UPT, UR9, 0x1, UPT ;  /* 0x000000010900788c */ /* 0x001fd2000bf06270 */
[----:B------:R-:W-:Y:S05]  /*1020*/  BRA.U !UP0, `(.L_x_70) ;  /* 0x0000002508487547 */ /* 0x000fea000b800000 */
[----:B------:R-:W0:Y:S01]  /*1030*/  LDCU.64 UR6, c[0x0][0x380] ;  /* 0x00007000ff0677ac */ /* 0x000e220008000a00 */
[----:B------:R-:W-:Y:S01]  /*1040*/  IMAD.MOV.U32 R3, RZ, RZ, RZ ;  /* 0x000000ffff037224 */ /* 0x000fe200078e00ff */
[----:B------:R-:W-:Y:S02]  /*1050*/  USHF.L.U32 UR4, UR13, 0x1, URZ ;  /* 0x000000010d047899 */ /* 0x000fe400080006ff */
[----:B------:R-:W-:Y:S02]  /*1060*/  ULOP3.LUT UR29, UR9, 0xf, URZ, 0xc0, !UPT ;  /* 0x0000000f091d7892 */ /* 0x000fe4000f8ec0ff */
[----:B------:R-:W-:Y:S02]  /*1070*/  ULOP3.LUT UR28, UR9, 0x7, URZ, 0xc0, !UPT ;  /* 0x00000007091c7892 */ /* 0x000fe4000f8ec0ff */
[----:B------:R-:W-:Y:S02]  /*1080*/  ULOP3.LUT UR8, UR9, 0x7ffffff0, URZ, 0xc0, !UPT ;  /* 0x7ffffff009087892 */ /* 0x000fe4000f8ec0ff */
[----:B------:R-:W-:-:S02]  /*1090*/  ULOP3.LUT UR25, UR9, 0x3, URZ, 0xc0, !UPT ;  /* 0x0000000309197892 */ /* 0x000fc4000f8ec0ff */
[----:B------:R-:W-:Y:S02]  /*10a0*/  USHF.L.U32 UR10, UR13, 0x4, URZ ;  /* 0x000000040d0a7899 */ /* 0x000fe400080006ff */
[----:B------:R-:W-:Y:S02]  /*10b0*/  UIMAD UR11, UR13, 0x9, URZ ;  /* 0x000000090d0b78a4 */ /* 0x000fe4000f8e02ff */
[----:B------:R-:W-:Y:S02]  /*10c0*/  UIMAD UR12, UR13, 0xa, URZ ;  /* 0x0000000a0d0c78a4 */ /* 0x000fe4000f8e02ff */
[----:B0-----:R-:W-:Y:S02]  /*10d0*/  UIMAD.WIDE.U32 UR6, UR4, 0x4, UR6 ;  /* 0x00000004040678a5 */ /* 0x001fe4000f8e0006 */
[----:B------:R-:W-:Y:S02]  /*10e0*/  ULOP3.LUT UR9, UR9, 0x7ffffffe, URZ, 0xc0, !UPT ;  /* 0x7ffffffe09097892 */ /* 0x000fe4000f8ec0ff */
[----:B------:R-:W-:Y:S01]  /*10f0*/  UIMAD UR13, UR13, 0xb, URZ ;  /* 0x0000000b0d0d78a4 */ /* 0x000fe2000f8e02ff */
[----:B------:R-:W-:-:S11]  /*1100*/  UMOV UR4, URZ ;  /* 0x000000ff00047c82 */ /* 0x000fd60008000000 */
.L_x_97:
[----:B0-----:R-:W0:Y:S02]  /*1110*/  LDCU UR5, c[0x0][0x38c] ;  /* 0x00007180ff0577ac */ /* 0x001e240008000800 */
[----:B0-----:R-:W-:-:S03]  /*1120*/  UISETP.GE.U32.AND UP0, UPT, UR5, 0x10, UPT ;  /* 0x000000100500788c */ /* 0x001fc6000bf06070 */
[----:B------:R-:W-:-:S06]  /*1130*/  UMOV UR5, URZ ;  /* 0x000000ff00057c82 */ /* 0x000fcc0008000000 */
[----:B--2---:R-:W-:Y:S05]  /*1140*/  BRA.U !UP0, `(.L_x_71) ;  /* 0x0000000508c87547 */ /* 0x004fea000b800000 */
[----:B------:R-:W0:Y:S01]  /*1150*/  LDCU UR21, c[0x0][0x388] ;  /* 0x00007100ff1577ac */ /* 0x000e220008000800 */
[----:B------:R-:W-:Y:S01]  /*1160*/  VIADD R2, R1, 0x20 ;  /* 0x0000002001027836 */ /* 0x000fe20000000000 */
[----:B------:R-:W1:Y:S01]  /*1170*/  LDCU UR5, c[0x0][0x388] ;  /* 0x00007100ff0577ac */ /* 0x000e620008000800 */
[----:B------:R-:W-:Y:S01]  /*1180*/  UIADD3 UR43, UPT, UPT, -UR8, URZ, URZ ;  /* 0x000000ff082b7290 */ /* 0x000fe2000fffe1ff */
[----:B------:R-:W2:Y:S01]  /*1190*/  LDCU.64 UR26, c[0x0][0x380] ;  /* 0x00007000ff1a77ac */ /* 0x000ea20008000a00 */
[----:B------:R-:W-:Y:S01]  /*11a0*/  UMOV UR16, UR13 ;  /* 0x0000000d00107c82 */ /* 0x000fe20008000000 */
[----:B------:R-:W-:Y:S01]  /*11b0*/  UMOV UR17, UR12 ;  /* 0x0000000c00117c82 */ /* 0x000fe20008000000 */
[----:B------:R-:W-:Y:S01]  /*11c0*/  UMOV UR20, UR11 ;  /* 0x0000000b00147c82 */ /* 0x000fe20008000000 */
[----:B------:R-:W-:Y:S01]  /*11d0*/  UMOV UR22, UR10 ;  /* 0x0000000a00167c82 */ /* 0x000fe20008000000 */
[----:B0-----:R-:W-:Y:S02]  /*11e0*/  UIMAD UR42, UR21, 0x11, URZ ;  /* 0x00000011152a78a4 */ /* 0x001fe4000f8e02ff */
[----:B------:R-:W-:-:S02]  /*11f0*/  UIMAD UR41, UR21, 0xf, URZ ;  /* 0x0000000f152978a4 */ /* 0x000fc4000f8e02ff */
[----:B------:R-:W-:Y:S02]  /*1200*/  UIMAD UR40, UR21, 0xe, URZ ;  /* 0x0000000e152878a4 */ /* 0x000fe4000f8e02ff */
[----:B------:R-:W-:Y:S02]  /*1210*/  UIMAD UR39, UR21, 0xd, URZ ;  /* 0x0000000d152778a4 */ /* 0x000fe4000f8e02ff */
[----:B------:R-:W-:Y:S02]  /*1220*/  UIMAD UR38, UR21, 0xc, URZ ;  /* 0x0000000c152678a4 */ /* 0x000fe4000f8e02ff */
[----:B------:R-:W-:Y:S02]  /*1230*/  UIMAD UR37, UR21, 0x3, URZ ;  /* 0x00000003152578a4 */ /* 0x000fe4000f8e02ff */
[----:B-1----:R-:W-:Y:S02]  /*1240*/  UIMAD UR34, UR5, 0x6, URZ ;  /* 0x00000006052278a4 */ /* 0x002fe4000f8e02ff */
[----:B------:R-:W-:-:S02]  /*1250*/  UIMAD UR35, UR5, 0x7, URZ ;  /* 0x00000007052378a4 */ /* 0x000fc4000f8e02ff */
[----:B------:R-:W-:Y:S02]  /*1260*/  UIMAD UR36, UR5, 0x5, URZ ;  /* 0x00000005052478a4 */ /* 0x000fe4000f8e02ff */
[----:B------:R-:W-:Y:S02]  /*1270*/  USHF.L.U32 UR21, UR21, 0x3, URZ ;  /* 0x0000000315157899 */ /* 0x000fe400080006ff */
[----:B------:R-:W-:Y:S01]  /*1280*/  USHF.L.U32 UR5, UR5, 0x2, URZ ;  /* 0x0000000205057899 */ /* 0x000fe200080006ff */
[----:B------:R-:W-:Y:S01]  /*1290*/  UMOV UR14, UR6 ;  /* 0x00000006000e7c82 */ /* 0x000fe20008000000 */
[----:B--2---:R-:W-:-:S10]  /*12a0*/  UMOV UR15, UR7 ;  /* 0x00000007000f7c82 */ /* 0x004fd40008000000 */
.L_x_72:
[----:B------:R-:W-:Y:S01]  /*12b0*/  UIMAD.WIDE.U32 UR30, UR37, 0x4, UR26 ;  /* 0x00000004251e78a5 */ /* 0x000fe2000f8e001a */
[----:B------:R-:W-:Y:S01]  /*12c0*/  MOV R14, UR14 ;  /* 0x0000000e000e7c02 */ /* 0x000fe20008000f00 */
[----:B------:R-:W-:Y:S01]  /*12d0*/  UIMAD.WIDE.U32 UR32, UR5, 0x4, UR26 ;  /* 0x00000004052078a5 */ /* 0x000fe2000f8e001a */
[----:B------:R-:W-:Y:S01]  /*12e0*/  IMAD.U32 R15, RZ, RZ, UR15 ;  /* 0x0000000fff0f7e24 */ /* 0x000fe2000f8e00ff */
[----:B------:R-:W-:Y:S02]  /*12f0*/  UIMAD.WIDE.U32 UR44, UR36, 0x4, UR26 ;  /* 0x00000004242c78a5 */ /* 0x000fe4000f8e001a */
[----:B------:R-:W-:Y:S01]  /*1300*/  IMAD.U32 R16, RZ, RZ, UR30 ;  /* 0x0000001eff107e24 */ /* 0x000fe2000f8e00ff */
[----:B------:R-:W-:Y:S01]  /*1310*/  MOV R17, UR31 ;  /* 0x0000001f00117c02 */ /* 0x000fe20008000f00 */
[----:B------:R-:W-:Y:S01]  /*1320*/  UIMAD.WIDE.U32 UR30, UR34, 0x4, UR26 ;  /* 0x00000004221e78a5 */ /* 0x000fe2000f8e001a */
[----:B------:R-:W-:Y:S01]  /*1330*/  IMAD.U32 R18, RZ, RZ, UR32 ;  /* 0x00000020ff127e24 */ /* 0x000fe2000f8e00ff */
[----:B------:R-:W-:Y:S01]  /*1340*/  MOV R20, UR44 ;  /* 0x0000002c00147c02 */ /* 0x000fe20008000f00 */
[----:B------:R-:W-:Y:S01]  /*1350*/  IMAD.U32 R19, RZ, RZ, UR33 ;  /* 0x00000021ff137e24 */ /* 0x000fe2000f8e00ff */
[----:B------:R-:W-:Y:S01]  /*1360*/  UIMAD.WIDE.U32 UR32, UR35, 0x4, UR26 ;  /* 0x00000004232078a5 */ /* 0x000fe2000f8e001a */
[----:B------:R-:W-:Y:S01]  /*1370*/  IMAD.U32 R21, RZ, RZ, UR45 ;  /* 0x0000002dff157e24 */ /* 0x000fe2000f8e00ff */
[----:B------:R-:W-:Y:S01]  /*1380*/  UIMAD.WIDE.U32 UR44, UR21, 0x4, UR26 ;  /* 0x00000004152c78a5 */ /* 0x000fe2000f8e001a */
[----:B------:R-:W-:Y:S01]  /*1390*/  IMAD.U32 R22, RZ, RZ, UR30 ;  /* 0x0000001eff167e24 */ /* 0x000fe2000f8e00ff */
[----:B------:R-:W-:Y:S01]  /*13a0*/  MOV R23, UR31 ;  /* 0x0000001f00177c02 */ /* 0x000fe20008000f00 */
[----:B------:R-:W-:Y:S01]  /*13b0*/  UIMAD.WIDE.U32 UR30, UR20, 0x4, UR26 ;  /* 0x00000004141e78a5 */ /* 0x000fe2000f8e001a */
[----:B------:R-:W-:Y:S01]  /*13c0*/  IMAD.U32 R24, RZ, RZ, UR32 ;  /* 0x00000020ff187e24 */ /* 0x000fe2000f8e00ff */
[----:B------:R-:W2:Y:S01]  /*13d0*/  LDG.E R10, desc[UR18][R14.64] ;  /* 0x000000120e0a7981 */ /* 0x000ea2000c1e1900 */
[----:B------:R-:W-:Y:S01]  /*13e0*/  IMAD.U32 R25, RZ, RZ, UR33 ;  /* 0x00000021ff197e24 */ /* 0x000fe2000f8e00ff */
[----:B------:R-:W-:Y:S01]  /*13f0*/  MOV R26, UR44 ;  /* 0x0000002c001a7c02 */ /* 0x000fe20008000f00 */
[----:B------:R-:W-:Y:S01]  /*1400*/  IMAD.U32 R27, RZ, RZ, UR45 ;  /* 0x0000002dff1b7e24 */ /* 0x000fe2000f8e00ff */
[----:B------:R-:W-:Y:S01]  /*1410*/  UIMAD.WIDE.U32 UR44, UR16, 0x4, UR26 ;  /* 0x00000004102c78a5 */ /* 0x000fe2000f8e001a */
[----:B------:R-:W2:Y:S01]  /*1420*/  LDG.E R11, desc[UR18][R16.64] ;  /* 0x00000012100b7981 */ /* 0x000ea2000c1e1900 */
[----:B------:R-:W-:-:S02]  /*1430*/  UIMAD.WIDE.U32 UR32, UR17, 0x4, UR26 ;  /* 0x00000004112078a5 */ /* 0x000fc4000f8e001a */
[----:B------:R-:W-:Y:S01]  /*1440*/  UIMAD.WIDE.U32 UR46, UR40, 0x4, UR26 ;  /* 0x00000004282e78a5 */ /* 0x000fe2000f8e001a */
[----:B------:R0:W3:Y:S04]  /*1450*/  LDG.E R12, desc[UR18][R18.64] ;  /* 0x00000012120c7981 */ /* 0x0000e8000c1e1900 */
[----:B------:R1:W4:Y:S04]  /*1460*/  LDG.E R15, desc[UR18][R24.64] ;  /* 0x00000012180f7981 */ /* 0x000328000c1e1900 */
[----:B------:R5:W4:Y:S01]  /*1470*/  LDG.E R16, desc[UR18][R26.64] ;  /* 0x000000121a107981 */ /* 0x000b22000c1e1900 */
[----:B0-----:R-:W-:-:S02]  /*1480*/  IMAD.U32 R18, RZ, RZ, UR32 ;  /* 0x00000020ff127e24 */ /* 0x001fc4000f8e00ff */
[----:B------:R-:W-:Y:S01]  /*1490*/  IMAD.U32 R19, RZ, RZ, UR33 ;  /* 0x00000021ff137e24 */ /* 0x000fe2000f8e00ff */
[----:B------:R0:W3:Y:S01]  /*14a0*/  LDG.E R13, desc[UR18][R20.64] ;  /* 0x00000012140d7981 */ /* 0x0000e2000c1e1900 */
[----:B-1----:R-:W-:Y:S01]  /*14b0*/  IMAD.U32 R24, RZ, RZ, UR30 ;  /* 0x0000001eff187e24 */ /* 0x002fe2000f8e00ff */
[----:B------:R-:W-:Y:S01]  /*14c0*/  MOV R25, UR31 ;  /* 0x0000001f00197c02 */ /* 0x000fe20008000f00 */
[----:B------:R-:W-:Y:S01]  /*14d0*/  UIMAD.WIDE.U32 UR30, UR38, 0x4, UR26 ;  /* 0x00000004261e78a5 */ /* 0x000fe2000f8e001a */
[----:B------:R1:W4:Y:S01]  /*14e0*/  LDG.E R14, desc[UR18][R22.64] ;  /* 0x00000012160e7981 */ /* 0x000322000c1e1900 */
[----:B-----5:R-:W-:Y:S01]  /*14f0*/  MOV R26, UR44 ;  /* 0x0000002c001a7c02 */ /* 0x020fe20008000f00 */
[----:B------:R-:W-:Y:S01]  /*1500*/  IMAD.U32 R27, RZ, RZ, UR45 ;  /* 0x0000002dff1b7e24 */ /* 0x000fe2000f8e00ff */
[----:B------:R-:W-:Y:S01]  /*1510*/  UIMAD.WIDE.U32 UR44, UR39, 0x4, UR26 ;  /* 0x00000004272c78a5 */ /* 0x000fe2000f8e001a */
[----:B------:R5:W4:Y:S01]  /*1520*/  LDG.E R17, desc[UR18][R24.64] ;  /* 0x0000001218117981 */ /* 0x000b22000c1e1900 */
[----:B------:R-:W-:Y:S01]  /*1530*/  UIMAD.WIDE.U32 UR32, UR41, 0x4, UR26 ;  /* 0x00000004292078a5 */ /* 0x000fe2000f8e001a */
[----:B0-----:R-:W-:Y:S01]  /*1540*/  IMAD.U32 R20, RZ, RZ, UR30 ;  /* 0x0000001eff147e24 */ /* 0x001fe2000f8e00ff */
[----:B------:R-:W-:Y:S01]  /*1550*/  MOV R21, UR31 ;  /* 0x0000001f00157c02 */ /* 0x000fe20008000f00 */
[----:B------:R-:W-:Y:S01]  /*1560*/  UIMAD.WIDE.U32 UR30, UR22, 0x4, UR26 ;  /* 0x00000004161e78a5 */ /* 0x000fe2000f8e001a */
[----:B------:R-:W-:Y:S01]  /*1570*/  IMAD.U32 R28, RZ, RZ, UR44 ;  /* 0x0000002cff1c7e24 */ /* 0x000fe2000f8e00ff */
[----:B-1----:R-:W-:Y:S01]  /*1580*/  MOV R22, UR46 ;  /* 0x0000002e00167c02 */ /* 0x002fe20008000f00 */
[----:B------:R-:W-:Y:S01]  /*1590*/  IMAD.U32 R29, RZ, RZ, UR45 ;  /* 0x0000002dff1d7e24 */ /* 0x000fe2000f8e00ff */
[----:B------:R-:W-:Y:S01]  /*15a0*/  UIMAD.WIDE.U32 UR44, UR42, 0x4, UR26 ;  /* 0x000000042a2c78a5 */ /* 0x000fe2000f8e001a */
[----:B------:R-:W-:Y:S01]  /*15b0*/  IMAD.U32 R23, RZ, RZ, UR47 ;  /* 0x0000002fff177e24 */ /* 0x000fe2000f8e00ff */
[----:B-----5:R-:W-:Y:S01]  /*15c0*/  MOV R25, UR33 ;  /* 0x0000002100197c02 */ /* 0x020fe20008000f00 */
[----:B------:R-:W-:Y:S01]  /*15d0*/  IMAD.U32 R24, RZ, RZ, UR32 ;  /* 0x00000020ff187e24 */ /* 0x000fe2000f8e00ff */
[----:B------:R-:W5:Y:S04]  /*15e0*/  LDG.E R20, desc[UR18][R20.64] ;  /* 0x0000001214147981 */ /* 0x000f68000c1e1900 */
[----:B------:R-:W5:Y:S04]  /*15f0*/  LDG.E R22, desc[UR18][R22.64] ;  /* 0x0000001216167981 */ /* 0x000f68000c1e1900 */
[----:B------:R-:W5:Y:S04]  /*1600*/  LDG.E R18, desc[UR18][R18.64] ;  /* 0x0000001212127981 */ /* 0x000f68000c1e1900 */
[----:B------:R0:W5:Y:S04]  /*1610*/  LDG.E R21, desc[UR18][R28.64] ;  /* 0x000000121c157981 */ /* 0x000168000c1e1900 */
[----:B------:R1:W5:Y:S04]  /*1620*/  LDG.E R23, desc[UR18][R24.64] ;  /* 0x0000001218177981 */ /* 0x000368000c1e1900 */
[----:B------:R-:W5:Y:S01]  /*1630*/  LDG.E R19, desc[UR18][R26.64] ;  /* 0x000000121a137981 */ /* 0x000f62000c1e1900 */
[----:B0-----:R-:W-:-:S02]  /*1640*/  IMAD.U32 R28, RZ, RZ, UR30 ;  /* 0x0000001eff1c7e24 */ /* 0x001fc4000f8e00ff */
[----:B------:R-:W-:Y:S01]  /*1650*/  IMAD.U32 R29, RZ, RZ, UR31 ;  /* 0x0000001fff1d7e24 */ /* 0x000fe2000f8e00ff */
[----:B-1----:R-:W-:Y:S01]  /*1660*/  MOV R24, UR44 ;  /* 0x0000002c00187c02 */ /* 0x002fe20008000f00 */
[----:B------:R-:W-:-:S03]  /*1670*/  IMAD.U32 R25, RZ, RZ, UR45 ;  /* 0x0000002dff197e24 */ /* 0x000fc6000f8e00ff */
[----:B------:R-:W5:Y:S04]  /*1680*/  LDG.E R26, desc[UR18][R28.64] ;  /* 0x000000121c1a7981 */ /* 0x000f68000c1e1900 */
[----:B------:R-:W5:Y:S01]  /*1690*/  LDG.E R27, desc[UR18][R24.64] ;  /* 0x00000012181b7981 */ /* 0x000f62000c1e1900 */
[----:B------:R-:W-:-:S04]  /*16a0*/  UIADD3 UR43, UPT, UPT, UR43, 0x10, URZ ;  /* 0x000000102b2b7890 */ /* 0x000fc8000fffe0ff */
[----:B------:R-:W-:Y:S02]  /*16b0*/  UISETP.NE.AND UP0, UPT, UR43, URZ, UPT ;  /* 0x000000ff2b00728c */ /* 0x000fe4000bf05270 */
[----:B------:R-:W-:Y:S02]  /*16c0*/  UIMAD.WIDE.U32 UR14, UR10, 0x4, UR14 ;  /* 0x000000040a0e78a5 */ /* 0x000fe4000f8e000e */
[----:B------:R-:W-:Y:S02]  /*16d0*/  UIADD3 UR42, UPT, UPT, UR10, UR42, URZ ;  /* 0x0000002a0a2a7290 */ /* 0x000fe4000fffe0ff */
[----:B------:R-:W-:Y:S02]  /*16e0*/  UIADD3 UR22, UPT, UPT, UR10, UR22, URZ ;  /* 0x000000160a167290 */ /* 0x000fe4000fffe0ff */
[----:B------:R-:W-:Y:S02]  /*16f0*/  UIADD3 UR41, UPT, UPT, UR10, UR41, URZ ;  /* 0x000000290a297290 */ /* 0x000fe4000fffe0ff */
[----:B------:R-:W-:-:S02]  /*1700*/  UIADD3 UR40, UPT, UPT, UR10, UR40, URZ ;  /* 0x000000280a287290 */ /* 0x000fc4000fffe0ff */
[----:B------:R-:W-:Y:S02]  /*1710*/  UIADD3 UR39, UPT, UPT, UR10, UR39, URZ ;  /* 0x000000270a277290 */ /* 0x000fe4000fffe0ff */
[----:B------:R-:W-:Y:S02]  /*1720*/  UIADD3 UR38, UPT, UPT, UR10, UR38, URZ ;  /* 0x000000260a267290 */ /* 0x000fe4000fffe0ff */
        /* <DEDUP_REMOVED lines=8> */
[----:B------:R-:W-:Y:S01]  /*17b0*/  UIADD3 UR16, UPT, UPT, UR10, UR16, URZ ;  /* 0x000000100a107290 */ /* 0x000fe2000fffe0ff */
[----:B--2---:R-:W-:Y:S04]  /*17c0*/  STL.64 [R2+-0x20], R10 ;  /* 0xffffe00a02007387 */ /* 0x004fe80000100a00 */
[----:B---3--:R-:W-:Y:S04]  /*17d0*/  STL.64 [R2+-0x18], R12 ;  /* 0xffffe80c02007387 */ /* 0x008fe80000100a00 */
[----:B----4-:R-:W-:Y:S04]  /*17e0*/  STL.64 [R2+-0x10], R14 ;  /* 0xfffff00e02007387 */ /* 0x010fe80000100a00 */
[----:B------:R-:W-:Y:S04]  /*17f0*/  STL.64 [R2+-0x8], R16 ;  /* 0xfffff81002007387 */ /* 0x000fe80000100a00 */
[----:B-----5:R-:W-:Y:S04]  /*1800*/  STL.64 [R2+0x8], R20 ;  /* 0x0000081402007387 */ /* 0x020fe80000100a00 */
[----:B------:R-:W-:Y:S04]  /*1810*/  STL.64 [R2+0x10], R22 ;  /* 0x0000101602007387 */ /* 0x000fe80000100a00 */
[----:B------:R-:W-:Y:S04]  /*1820*/  STL.64 [R2], R18 ;  /* 0x0000001202007387 */ /* 0x000fe80000100a00 */
[----:B------:R0:W-:Y:S02]  /*1830*/  STL.64 [R2+0x18], R26 ;  /* 0x0000181a02007387 */ /* 0x0001e40000100a00 */
[----:B0-----:R-:W-:Y:S01]  /*1840*/  VIADD R2, R2, 0x40 ;  /* 0x0000004002027836 */ /* 0x001fe20000000000 */
[----:B------:R-:W-:Y:S06]  /*1850*/  BRA.U UP0, `(.L_x_72) ;  /* 0xfffffff900947547 */ /* 0x000fec000b83ffff */
[----:B------:R-:W-:-:S05]  /*1860*/  UMOV UR5, UR8 ;  /* 0x0000000800057c82 */ /* 0x000fca0008000000 */
.L_x_71:
[----:B------:R-:W-:-:S09]  /*1870*/  UISETP.NE.AND UP0, UPT, UR29, URZ, UPT ;  /* 0x000000ff1d00728c */ /* 0x000fd2000bf05270 */
[----:B------:R-:W-:Y:S05]  /*1880*/  BRA.U !UP0, `(.L_x_73) ;  /* 0x0000000508807547 */ /* 0x000fea000b800000 */
[----:B------:R-:W-:Y:S02]  /*1890*/  UIADD3 UR14, UPT, UPT, UR29, -0x1, URZ ;  /* 0xffffffff1d0e7890 */ /* 0x000fe4000fffe0ff */
[----:B------:R-:W-:Y:S02]  /*18a0*/  UISETP.NE.AND UP1, UPT, UR28, URZ, UPT ;  /* 0x000000ff1c00728c */ /* 0x000fe4000bf25270 */
[----:B------:R-:W-:-:S09]  /*18b0*/  UISETP.GE.U32.AND UP0, UPT, UR14, 0x7, UPT ;  /* 0x000000070e00788c */ /* 0x000fd2000bf06070 */
[----:B------:R-:W-:Y:S05]  /*18c0*/  BRA.U !UP0, `(.L_x_74) ;  /* 0x00000001089c7547 */ /* 0x000fea000b800000 */
[----:B------:R-:W0:Y:S01]  /*18d0*/  LDCU UR20, c[0x0][0x388] ;  /* 0x00007100ff1477ac */ /* 0x000e220008000800 */
[----:B------:R-:W-:-:S04]  /*18e0*/  UIADD3 UR14, UPT, UPT, UR5, 0x2, URZ ;  /* 0x00000002050e7890 */ /* 0x000fc8000fffe0ff */
[----:B0-----:R-:W-:Y:S02]  /*18f0*/  UIMAD UR16, UR14, UR20, URZ ;  /* 0x000000140e1072a4 */ /* 0x001fe4000f8e02ff */
[----:B------:R-:W-:-:S05]  /*1900*/  MOV R11, UR20 ;  /* 0x00000014000b7c02 */ /* 0x000fca0008000f00 */
[----:B------:R-:W0:Y:S01]  /*1910*/  LDCU.64 UR14, c[0x0][0x380] ;  /* 0x00007000ff0e77ac */ /* 0x000e220008000a00 */
[----:B------:R-:W-:-:S06]  /*1920*/  UIADD3 UR17, UPT, UPT, UR16, UR20, URZ ;  /* 0x0000001410117290 */ /* 0x000fcc000fffe0ff */
[----:B------:R-:W-:Y:S02]  /*1930*/  VIADD R11, R11, UR17 ;  /* 0x000000110b0b7c36 */ /* 0x000fe40008000000 */
[----:B------:R-:W-:Y:S02]  /*1940*/  IMAD.U32 R21, RZ, RZ, UR17 ;  /* 0x00000011ff157e24 */ /* 0x000fe4000f8e00ff */
[----:B------:R-:W-:Y:S02]  /*1950*/  VIADD R17, R11, UR20 ;  /* 0x000000140b117c36 */ /* 0x000fe40008000000 */
[----:B0-----:R-:W-:-:S03]  /*1960*/  IMAD.U32 R24, RZ, RZ, UR14 ;  /* 0x0000000eff187e24 */ /* 0x001fc6000f8e00ff */
[----:B------:R-:W-:Y:S01]  /*1970*/  IADD3 R19, PT, PT, R17, UR20, RZ ;  /* 0x0000001411137c10 */ /* 0x000fe2000fffe0ff */
[----:B------:R-:W-:Y:S01]  /*1980*/  IMAD.U32 R25, RZ, RZ, UR15 ;  /* 0x0000000fff197e24 */ /* 0x000fe2000f8e00ff */
[----:B------:R-:W-:Y:S02]  /*1990*/  UIMAD.WIDE.U32 UR14, UR16, 0x4, UR14 ;  /* 0x00000004100e78a5 */ /* 0x000fe4000f8e000e */
[C---:B------:R-:W-:Y:S01]  /*19a0*/  IADD3 R13, PT, PT, R19.reuse, UR20, RZ ;  /* 0x00000014130d7c10 */ /* 0x040fe2000fffe0ff */
[----:B------:R-:W-:-:S03]  /*19b0*/  IMAD.WIDE.U32 R18, R19, 0x4, R24 ;  /* 0x0000000413127825 */ /* 0x000fc600078e0018 */
[----:B------:R-:W-:Y:S01]  /*19c0*/  MOV R22, UR14 ;  /* 0x0000000e00167c02 */ /* 0x000fe20008000f00 */
[----:B------:R-:W-:Y:S02]  /*19d0*/  VIADD R15, R13, UR20 ;  /* 0x000000140d0f7c36 */ /* 0x000fe40008000000 */
[--C-:B------:R-:W-:Y:S01]  /*19e0*/  IMAD.WIDE.U32 R20, R21, 0x4, R24.reuse ;  /* 0x0000000415147825 */ /* 0x100fe200078e0018 */
[----:B------:R-:W2:Y:S03]  /*19f0*/  LDG.E R18, desc[UR18][R18.64] ;  /* 0x0000001212127981 */ /* 0x000ea6000c1e1900 */
[C---:B------:R-:W-:Y:S02]  /*1a00*/  VIADD R27, R15.reuse, UR20 ;  /* 0x000000140f1b7c36 */ /* 0x040fe40008000000 */
[----:B------:R-:W-:-:S04]  /*1a10*/  IMAD.WIDE.U32 R14, R15, 0x4, R24 ;  /* 0x000000040f0e7825 */ /* 0x000fc800078e0018 */
[--C-:B------:R-:W-:Y:S02]  /*1a20*/  IMAD.WIDE.U32 R10, R11, 0x4, R24.reuse ;  /* 0x000000040b0a7825 */ /* 0x100fe400078e0018 */
[----:B------:R-:W3:Y:S02]  /*1a30*/  LDG.E R14, desc[UR18][R14.64] ;  /* 0x000000120e0e7981 */ /* 0x000ee4000c1e1900 */
[--C-:B------:R-:W-:Y:S02]  /*1a40*/  IMAD.WIDE.U32 R16, R17, 0x4, R24.reuse ;  /* 0x0000000411107825 */ /* 0x100fe400078e0018 */
[----:B------:R-:W4:Y:S02]  /*1a50*/  LDG.E R28, desc[UR18][R10.64] ;  /* 0x000000120a1c7981 */ /* 0x000f24000c1e1900 */
[----:B------:R-:W-:Y:S02]  /*1a60*/  IMAD.WIDE.U32 R12, R13, 0x4, R24 ;  /* 0x000000040d0c7825 */ /* 0x000fe400078e0018 */
[----:B------:R-:W4:Y:S02]  /*1a70*/  LDG.E R29, desc[UR18][R16.64] ;  /* 0x00000012101d7981 */ /* 0x000f24000c1e1900 */
[----:B------:R-:W-:-:S02]  /*1a80*/  IMAD.U32 R23, RZ, RZ, UR15 ;  /* 0x0000000fff177e24 */ /* 0x000fc4000f8e00ff */
[----:B------:R-:W-:Y:S01]  /*1a90*/  IMAD.WIDE.U32 R24, R27, 0x4, R24 ;  /* 0x000000041b187825 */ /* 0x000fe200078e0018 */
[----:B------:R-:W2:Y:S04]  /*1aa0*/  LDG.E R19, desc[UR18][R12.64] ;  /* 0x000000120c137981 */ /* 0x000ea8000c1e1900 */
[----:B------:R-:W5:Y:S04]  /*1ab0*/  LDG.E R26, desc[UR18][R22.64] ;  /* 0x00000012161a7981 */ /* 0x000f68000c1e1900 */
[----:B------:R-:W5:Y:S04]  /*1ac0*/  LDG.E R27, desc[UR18][R20.64] ;  /* 0x00000012141b7981 */ /* 0x000f68000c1e1900 */
[----:B------:R-:W3:Y:S01]  /*1ad0*/  LDG.E R15, desc[UR18][R24.64] ;  /* 0x00000012180f7981 */ /* 0x000ee2000c1e1900 */
[----:B------:R-:W-:-:S02]  /*1ae0*/  ULEA UR14, UR5, UR24, 0x2 ;  /* 0x00000018050e7291 */ /* 0x000fc4000f8e10ff */
[----:B------:R-:W-:-:S07]  /*1af0*/  UIADD3 UR5, UPT, UPT, UR5, 0x8, URZ ;  /* 0x0000000805057890 */ /* 0x000fce000fffe0ff */
[----:B----4-:R0:W-:Y:S04]  /*1b00*/  STL.64 [UR14+0x8], R28 ;  /* 0x0000081cff007987 */ /* 0x0101e80008100a0e */
[----:B--2---:R0:W-:Y:S04]  /*1b10*/  STL.64 [UR14+0x10], R18 ;  /* 0x00001012ff007987 */ /* 0x0041e80008100a0e */
[----:B-----5:R0:W-:Y:S04]  /*1b20*/  STL.64 [UR14], R26 ;  /* 0x0000001aff007987 */ /* 0x0201e80008100a0e */
[----:B---3--:R0:W-:Y:S02]  /*1b30*/  STL.64 [UR14+0x18], R14 ;  /* 0x0000180eff007987 */ /* 0x0081e40008100a0e */
.L_x_74:
[----:B------:R-:W-:Y:S05]  /*1b40*/  BRA.U !UP1, `(.L_x_73) ;  /* 0x0000000109d07547 */ /* 0x000fea000b800000 */
[----:B------:R-:W-:Y:S02]  /*1b50*/  UIADD3 UR14, UPT, UPT, UR28, -0x1, URZ ;  /* 0xffffffff1c0e7890 */ /* 0x000fe4000fffe0ff */
[----:B------:R-:W-:Y:S02]  /*1b60*/  UISETP.NE.AND UP1, UPT, UR25, URZ, UPT ;  /* 0x000000ff1900728c */ /* 0x000fe4000bf25270 */
[----:B------:R-:W-:-:S09]  /*1b70*/  UISETP.GE.U32.AND UP0, UPT, UR14, 0x3, UPT ;  /* 0x000000030e00788c */ /* 0x000fd2000bf06070 */
[----:B------:R-:W-:Y:S05]  /*1b80*/  BRA.U !UP0, `(.L_x_75) ;  /* 0x0000000108547547 */ /* 0x000fea000b800000 */
[----:B------:R-:W1:Y:S01]  /*1b90*/  LDCU UR15, c[0x0][0x388] ;  /* 0x00007100ff0f77ac */ /* 0x000e620008000800 */
[----:B------:R-:W2:Y:S01]  /*1ba0*/  LDC.64 R10, c[0x0][0x380] ;  /* 0x0000e000ff0a7b82 */ /* 0x000ea20000000a00 */
[----:B------:R-:W-:-:S04]  /*1bb0*/  UIADD3 UR14, UPT, UPT, UR5, 0x2, URZ ;  /* 0x00000002050e7890 */ /* 0x000fc8000fffe0ff */
[----:B-1----:R-:W-:Y:S02]  /*1bc0*/  UIMAD UR14, UR14, UR15, URZ ;  /* 0x0000000f0e0e72a4 */ /* 0x002fe4000f8e02ff */
[----:B0-----:R-:W-:-:S05]  /*1bd0*/  MOV R15, UR15 ;  /* 0x0000000f000f7c02 */ /* 0x001fca0008000f00 */
[----:B------:R-:W-:Y:S01]  /*1be0*/  VIADD R15, R15, UR14 ;  /* 0x0000000e0f0f7c36 */ /* 0x000fe20008000000 */
[----:B------:R-:W-:-:S03]  /*1bf0*/  MOV R13, UR14 ;  /* 0x0000000e000d7c02 */ /* 0x000fc60008000f00 */
[----:B------:R-:W-:Y:S02]  /*1c00*/  VIADD R17, R15, UR15 ;  /* 0x0000000f0f117c36 */ /* 0x000fe40008000000 */
[----:B--2---:R-:W-:-:S04]  /*1c10*/  IMAD.WIDE.U32 R12, R13, 0x4, R10 ;  /* 0x000000040d0c7825 */ /* 0x004fc800078e000a */
[----:B------:R-:W-:Y:S01]  /*1c20*/  VIADD R19, R17, UR15 ;  /* 0x0000000f11137c36 */ /* 0x000fe20008000000 */
[----:B------:R-:W2:Y:S01]  /*1c30*/  LDG.E R18, desc[UR18][R12.64] ;  /* 0x000000120c127981 */ /* 0x000ea2000c1e1900 */
[----:B------:R-:W-:-:S04]  /*1c40*/  IMAD.WIDE.U32 R14, R15, 0x4, R10 ;  /* 0x000000040f0e7825 */ /* 0x000fc800078e000a */
[----:B------:R-:W-:-:S04]  /*1c50*/  IMAD.WIDE.U32 R16, R17, 0x4, R10 ;  /* 0x0000000411107825 */ /* 0x000fc800078e000a */
[----:B------:R-:W-:Y:S01]  /*1c60*/  IMAD.WIDE.U32 R10, R19, 0x4, R10 ;  /* 0x00000004130a7825 */ /* 0x000fe200078e000a */
[----:B------:R-:W3:Y:S04]  /*1c70*/  LDG.E R20, desc[UR18][R16.64] ;  /* 0x0000001210147981 */ /* 0x000ee8000c1e1900 */
[----:B------:R-:W2:Y:S04]  /*1c80*/  LDG.E R19, desc[UR18][R14.64] ;  /* 0x000000120e137981 */ /* 0x000ea8000c1e1900 */
[----:B------:R-:W3:Y:S01]  /*1c90*/  LDG.E R21, desc[UR18][R10.64] ;  /* 0x000000120a157981 */ /* 0x000ee2000c1e1900 */
[----:B------:R-:W-:-:S02]  /*1ca0*/  ULEA UR14, UR5, UR24, 0x2 ;  /* 0x00000018050e7291 */ /* 0x000fc4000f8e10ff */
[----:B------:R-:W-:-:S07]  /*1cb0*/  UIADD3 UR5, UPT, UPT, UR5, 0x4, URZ ;  /* 0x0000000405057890 */ /* 0x000fce000fffe0ff */
[----:B--2---:R1:W-:Y:S04]  /*1cc0*/  STL.64 [UR14], R18 ;  /* 0x00000012ff007987 */ /* 0x0043e80008100a0e */
[----:B---3--:R1:W-:Y:S02]  /*1cd0*/  STL.64 [UR14+0x8], R20 ;  /* 0x00000814ff007987 */ /* 0x0083e40008100a0e */
.L_x_75:
[----:B------:R-:W-:Y:S05]  /*1ce0*/  BRA.U !UP1, `(.L_x_73) ;  /* 0x0000000109687547 */ /* 0x000fea000b800000 */
[----:B------:R-:W2:Y:S01]  /*1cf0*/  LDCU UR15, c[0x0][0x388] ;  /* 0x00007100ff0f77ac */ /* 0x000ea20008000800 */
[----:B------:R-:W3:Y:S01]  /*1d00*/  LDCU.64 UR16, c[0x0][0x380] ;  /* 0x00007000ff1077ac */ /* 0x000ee20008000a00 */
[----:B------:R-:W-:-:S04]  /*1d10*/  UIADD3 UR14, UPT, UPT, UR5, 0x2, URZ ;  /* 0x00000002050e7890 */ /* 0x000fc8000fffe0ff */
[----:B--2---:R-:W-:-:S04]  /*1d20*/  UIMAD UR14, UR14, UR15, URZ ;  /* 0x0000000f0e0e72a4 */ /* 0x004fc8000f8e02ff */
[----:B---3--:R-:W-:-:S06]  /*1d30*/  UIMAD.WIDE.U32 UR20, UR14, 0x4, UR16 ;  /* 0x000000040e1478a5 */ /* 0x008fcc000f8e0010 */
[----:B------:R-:W-:Y:S01]  /*1d40*/  IMAD.U32 R10, RZ, RZ, UR20 ;  /* 0x00000014ff0a7e24 */ /* 0x000fe2000f8e00ff */
[----:B------:R-:W-:-:S05]  /*1d50*/  MOV R11, UR21 ;  /* 0x00000015000b7c02 */ /* 0x000fca0008000f00 */
[----:B------:R-:W2:Y:S01]  /*1d60*/  LDG.E R10, desc[UR18][R10.64] ;  /* 0x000000120a0a7981 */ /* 0x000ea2000c1e1900 */
[----:B------:R-:W-:Y:S02]  /*1d70*/  ULEA UR20, UR5, UR24, 0x2 ;  /* 0x0000001805147291 */ /* 0x000fe4000f8e10ff */
[----:B------:R-:W-:-:S07]  /*1d80*/  UISETP.NE.AND UP0, UPT, UR25, 0x1, UPT ;  /* 0x000000011900788c */ /* 0x000fce000bf05270 */
[----:B--2---:R2:W-:Y:S02]  /*1d90*/  STL [UR20], R10 ;  /* 0x0000000aff007987 */ /* 0x0045e40008100814 */
[----:B------:R-:W-:Y:S05]  /*1da0*/  BRA.U !UP0, `(.L_x_73) ;  /* 0x0000000108387547 */ /* 0x000fea000b800000 */
[----:B------:R-:W-:Y:S02]  /*1db0*/  UISETP.NE.AND UP0, UPT, UR25, 0x2, UPT ;  /* 0x000000021900788c */ /* 0x000fe4000bf05270 */
[----:B------:R-:W-:-:S04]  /*1dc0*/  UIADD3 UR14, UPT, UPT, UR14, UR15, URZ ;  /* 0x0000000f0e0e7290 */ /* 0x000fc8000fffe0ff */
[----:B------:R-:W-:-:S05]  /*1dd0*/  PLOP3.LUT P0, PT, PT, PT, UP0, 0x80, 0x8 ;  /* 0x000000000008781c */ /* 0x000fca0003f0f008 */
[----:B------:R-:W-:Y:S02]  /*1de0*/  @UP0 UIADD3 UR5, UPT, UPT, UR14, UR15, URZ ;  /* 0x0000000f0e050290 */ /* 0x000fe4000fffe0ff */
[----:B------:R-:W-:Y:S02]  /*1df0*/  UIMAD.WIDE.U32 UR14, UR14, 0x4, UR16 ;  /* 0x000000040e0e78a5 */ /* 0x000fe4000f8e0010 */
[----:B------:R-:W-:-:S04]  /*1e00*/  @UP0 UIMAD.WIDE.U32 UR16, UR5, 0x4, UR16 ;  /* 0x00000004051008a5 */ /* 0x000fc8000f8e0010 */
[----:B--2---:R-:W-:Y:S02]  /*1e10*/  IMAD.U32 R10, RZ, RZ, UR14 ;  /* 0x0000000eff0a7e24 */ /* 0x004fe4000f8e00ff */
[----:B------:R-:W-:Y:S01]  /*1e20*/  MOV R12, UR16 ;  /* 0x00000010000c7c02 */ /* 0x000fe20008000f00 */
[----:B------:R-:W-:Y:S02]  /*1e30*/  IMAD.U32 R11, RZ, RZ, UR15 ;  /* 0x0000000fff0b7e24 */ /* 0x000fe4000f8e00ff */
[----:B------:R-:W-:-:S03]  /*1e40*/  IMAD.U32 R13, RZ, RZ, UR17 ;  /* 0x00000011ff0d7e24 */ /* 0x000fc6000f8e00ff */
[----:B------:R-:W2:Y:S04]  /*1e50*/  LDG.E R10, desc[UR18][R10.64] ;  /* 0x000000120a0a7981 */ /* 0x000ea8000c1e1900 */
[----:B------:R-:W3:Y:S04]  /*1e60*/  @P0 LDG.E R12, desc[UR18][R12.64] ;  /* 0x000000120c0c0981 */ /* 0x000ee8000c1e1900 */
[----:B--2---:R4:W-:Y:S04]  /*1e70*/  STL [UR20+0x4], R10 ;  /* 0x0000040aff007987 */ /* 0x0049e80008100814 */
[----:B---3--:R4:W-:Y:S02]  /*1e80*/  @P0 STL [UR20+0x8], R12 ;  /* 0x0000080cff000987 */ /* 0x0089e40008100814 */
.L_x_73:
[----:B------:R-:W-:-:S05]  /*1e90*/  UMOV UR21, 0x1 ;  /* 0x0000000100157882 */ /* 0x000fca0000000000 */
.L_x_91:
[----:B------:R-:W3:Y:S01]  /*1ea0*/  LDCU.64 UR26, c[0x0][0x388] ;  /* 0x00007100ff1a77ac */ /* 0x000ee20008000a00 */
[----:B0-----:R-:W-:Y:S01]  /*1eb0*/  SHF.R.U32.HI R11, RZ, 0x2, R0 ;  /* 0x00000002ff0b7819 */ /* 0x001fe20000011600 */
[----:B-1----:R-:W-:Y:S01]  /*1ec0*/  IMAD.MOV.U32 R20, RZ, RZ, R7 ;  /* 0x000000ffff147224 */ /* 0x002fe200078e0007 */
[----:B0-----:R-:W-:Y:S01]  /*1ed0*/  MOV R19, R6 ;  /* 0x0000000600137202 */ /* 0x001fe20000000f00 */
[----:B------:R-:W0:Y:S01]  /*1ee0*/  LDCU.64 UR16, c[0x0][0x380] ;  /* 0x00007000ff1077ac */ /* 0x000e220008000a00 */
[----:B------:R-:W-:Y:S01]  /*1ef0*/  LOP3.LUT R11, R11, R0, RZ, 0x3c, !PT ;  /* 0x000000000b0b7212 */ /* 0x000fe200078e3cff */
[----:B------:R-:W-:Y:S01]  /*1f00*/  IMAD.SHL.U32 R0, R5, 0x10, RZ ;  /* 0x0000001005007824 */ /* 0x000fe200078e00ff */
[----:B------:R-:W-:Y:S02]  /*1f10*/  UIADD3 UR23, UPT, UPT, UR23, 0x587c5, URZ ;  /* 0x000587c517177890 */ /* 0x000fe4000fffe0ff */
[----:B------:R-:W-:Y:S01]  /*1f20*/  SHF.L.U32 R2, R11, 0x1, RZ ;  /* 0x000000010b027819 */ /* 0x000fe200000006ff */
[----:B------:R-:W-:-:S02]  /*1f30*/  IMAD.MOV.U32 R21, RZ, RZ, R4 ;  /* 0x000000ffff157224 */ /* 0x000fc400078e0004 */
[----:B--2-4-:R-:W-:Y:S01]  /*1f40*/  IMAD.MOV.U32 R10, RZ, RZ, R5 ;  /* 0x000000ffff0a7224 */ /* 0x014fe200078e0005 */
[----:B------:R-:W-:Y:S01]  /*1f50*/  LOP3.LUT R0, R11, R2, R0, 0x96, !PT ;  /* 0x000000020b007212 */ /* 0x000fe200078e9600 */
[----:B------:R-:W-:Y:S01]  /*1f60*/  IMAD.U32 R18, RZ, RZ, UR23 ;  /* 0x00000017ff127e24 */ /* 0x000fe2000f8e00ff */
[----:B------:R-:W-:Y:S02]  /*1f70*/  STG.E.64 desc[UR18][R8.64+0x8], R20 ;  /* 0x0000081408007986 */ /* 0x000fe4000c101b12 */
[----:B------:R-:W-:Y:S01]  /*1f80*/  LOP3.LUT R11, R0, R5, RZ, 0x3c, !PT ;  /* 0x00000005000b7212 */ /* 0x000fe200078e3cff */
[----:B---3--:R-:W-:Y:S01]  /*1f90*/  UIADD3 UR14, UPT, UPT, UR21, UR26, URZ ;  /* 0x0000001a150e7290 */ /* 0x008fe2000fffe0ff */
[----:B------:R1:W-:Y:S03]  /*1fa0*/  STG.E.64 desc[UR18][R8.64], R18 ;  /* 0x0000001208007986 */ /* 0x0003e6000c101b12 */
[----:B0-----:R-:W-:Y:S01]  /*1fb0*/  UIMAD.WIDE.U32 UR14, UR14, 0x4, UR16 ;  /* 0x000000040e0e78a5 */ /* 0x001fe2000f8e0010 */
[----:B------:R0:W-:Y:S01]  /*1fc0*/  STG.E.64 desc[UR18][R8.64+0x10], R10 ;  /* 0x0000100a08007986 */ /* 0x0001e2000c101b12 */
[----:B------:R-:W-:-:S04]  /*1fd0*/  UIMAD.WIDE.U32 UR30, UR21, 0x4, UR16 ;  /* 0x00000004151e78a5 */ /* 0x000fc8000f8e0010 */
[----:B------:R-:W-:Y:S01]  /*1fe0*/  MOV R12, UR14 ;  /* 0x0000000e000c7c02 */ /* 0x000fe20008000f00 */
[----:B------:R-:W-:Y:S01]  /*1ff0*/  IMAD.U32 R13, RZ, RZ, UR15 ;  /* 0x0000000fff0d7e24 */ /* 0x000fe2000f8e00ff */
[----:B------:R-:W-:Y:S01]  /*2000*/  MOV R15, UR31 ;  /* 0x0000001f000f7c02 */ /* 0x000fe20008000f00 */
[----:B------:R-:W-:-:S03]  /*2010*/  IMAD.U32 R14, RZ, RZ, UR30 ;  /* 0x0000001eff0e7e24 */ /* 0x000fc6000f8e00ff */
[----:B------:R-:W2:Y:S04]  /*2020*/  LDG.E R12, desc[UR18][R12.64] ;  /* 0x000000120c0c7981 */ /* 0x000ea8000c1e1900 */
[----:B------:R-:W2:Y:S01]  /*2030*/  LDG.E R15, desc[UR18][R14.64] ;  /* 0x000000120e0f7981 */ /* 0x000ea2000c1e1900 */
[----:B------:R-:W-:Y:S01]  /*2040*/  VIADD R0, R11, UR23 ;  /* 0x000000170b007c36 */ /* 0x000fe20008000000 */
[----:B------:R-:W-:Y:S01]  /*2050*/  UISETP.NE.AND UP0, UPT, UR27, 0x1, UPT ;  /* 0x000000011b00788c */ /* 0x000fe2000bf05270 */
[----:B------:R-:W-:Y:S01]  /*2060*/  IMAD.MOV.U32 R17, RZ, RZ, 0x2f800000 ;  /* 0x2f800000ff117424 */ /* 0x000fe200078e00ff */
[----:B------:R-:W-:Y:S01]  /*2070*/  UMOV UR5, URZ ;  /* 0x000000ff00057c82 */ /* 0x000fe20008000000 */
[----:B-1----:R-:W-:Y:S01]  /*2080*/  IMAD.MOV.U32 R19, RZ, RZ, 0x3a2c32e4 ;  /* 0x3a2c32e4ff137424 */ /* 0x002fe200078e00ff */
[----:B------:R-:W-:-:S05]  /*2090*/  I2FP.F32.U32 R0, R0 ;  /* 0x0000000000007245 */ /* 0x000fca0000201000 */
[----:B------:R-:W-:Y:S01]  /*20a0*/  FFMA R0, R0, R17, 1.1641532182693481445e-10 ;  /* 0x2f00000000007423 */ /* 0x000fe20000000011 */
[----:B--2---:R-:W-:-:S04]  /*20b0*/  FADD R2, R12, -R15 ;  /* 0x8000000f0c027221 */ /* 0x004fc80000000000 */
[----:B------:R-:W-:-:S04]  /*20c0*/  FFMA R2, R0, R2, R15 ;  /* 0x0000000200027223 */ /* 0x000fc8000000000f */
[C---:B------:R-:W-:Y:S01]  /*20d0*/  FMUL R17, |R2|.reuse, 16777216 ;  /* 0x4b80000002117820 */ /* 0x040fe20000400200 */
[----:B------:R-:W-:-:S04]  /*20e0*/  FSETP.GEU.AND P0, PT, |R2|, 1.175494350822287508e-38, PT ;  /* 0x008000000200780b */ /* 0x000fc80003f0e200 */
[----:B------:R-:W-:Y:S02]  /*20f0*/  FSEL R17, R17, |R2|, !P0 ;  /* 0x4000000211117208 */ /* 0x000fe40004000000 */
[----:B0-----:R-:W-:Y:S02]  /*2100*/  FSEL R10, RZ, -24, P0 ;  /* 0xc1c00000ff0a7808 */ /* 0x001fe40000000000 */
[----:B------:R-:W-:Y:S02]  /*2110*/  IADD3 R0, PT, PT, R17, -0x3f3504f3, RZ ;  /* 0xc0cafb0d11007810 */ /* 0x000fe40007ffe0ff */
[----:B------:R-:W-:Y:S02]  /*2120*/  FSETP.NEU.AND P0, PT, |R2|, +INF , PT ;  /* 0x7f8000000200780b */ /* 0x000fe40003f0d200 */
[----:B------:R-:W-:Y:S02]  /*2130*/  LOP3.LUT R0, R0, 0xff800000, RZ, 0xc0, !PT ;  /* 0xff80000000007812 */ /* 0x000fe400078ec0ff */
[----:B------:R-:W-:-:S02]  /*2140*/  FSETP.EQ.OR P0, PT, R2, RZ, !P0 ;  /* 0x000000ff0200720b */ /* 0x000fc40004702400 */
[----:B------:R-:W-:Y:S01]  /*2150*/  I2FP.F32.S32 R13, R0 ;  /* 0x00000000000d7245 */ /* 0x000fe20000201400 */
[----:B------:R-:W-:-:S04]  /*2160*/  IMAD.IADD R17, R17, 0x1, -R0 ;  /* 0x0000000111117824 */ /* 0x000fc800078e0a00 */
[C---:B------:R-:W-:Y:S01]  /*2170*/  FADD R12, R17.reuse, 1 ;  /* 0x3f800000110c7421 */ /* 0x040fe20000000000 */
[----:B------:R-:W-:-:S04]  /*2180*/  FADD R17, R17, -1 ;  /* 0xbf80000011117421 */ /* 0x000fc80000000000 */
[----:B------:R-:W-:Y:S01]  /*2190*/  FADD R15, R17, R17 ;  /* 0x00000011110f7221 */ /* 0x000fe20000000000 */
[----:B------:R-:W0:Y:S03]  /*21a0*/  MUFU.RCP R12, R12 ;  /* 0x0000000c000c7308 */ /* 0x000e260000001000 */
[----:B0-----:R-:W-:Y:S01]  /*21b0*/  FMUL R0, R12, R15 ;  /* 0x0000000f0c007220 */ /* 0x001fe20000400000 */
[----:B------:R-:W-:-:S03]  /*21c0*/  FFMA R15, R13, 1.1920928955078125e-07, R10 ;  /* 0x340000000d0f7823 */ /* 0x000fc6000000000a */
        /* <DEDUP_REMOVED lines=10> */
[----:B------:R-:W-:-:S03]  /*2270*/  FFMA R19, R10, R19, 0.12022458761930465698 ;  /* 0x3df6384f0a137423 */ /* 0x000fc60000000013 */
[----:B------:R-:W-:Y:S01]  /*2280*/  FFMA R15, R17, 1.4426950216293334961, R14 ;  /* 0x3fb8aa3b110f7823 */ /* 0x000fe2000000000e */
[----:B------:R-:W-:-:S03]  /*2290*/  FMUL R19, R10, R19 ;  /* 0x000000130a137220 */ /* 0x000fc60000400000 */
[----:B------:R-:W-:Y:S01]  /*22a0*/  FFMA R10, R0, 1.9251366722983220825e-08, R15 ;  /* 0x32a55e34000a7823 */ /* 0x000fe2000000000f */
[----:B------:R-:W-:-:S04]  /*22b0*/  FMUL R12, R19, 3 ;  /* 0x40400000130c7820 */ /* 0x000fc80000400000 */
[----:B------:R-:W-:-:S04]  /*22c0*/  FFMA R10, R17, R12, R10 ;  /* 0x0000000c110a7223 */ /* 0x000fc8000000000a */
[----:B------:R-:W-:Y:S01]  /*22d0*/  FFMA R12, R0, R19, R10 ;  /* 0x00000013000c7223 */ /* 0x000fe2000000000a */
[----:B------:R-:W-:Y:S01]  /*22e0*/  MOV R0, R6 ;  /* 0x0000000600007202 */ /* 0x000fe20000000f00 */
[----:B------:R-:W-:Y:S02]  /*22f0*/  IMAD.MOV.U32 R6, RZ, RZ, R7 ;  /* 0x000000ffff067224 */ /* 0x000fe400078e0007 */
[C---:B------:R-:W-:Y:S01]  /*2300*/  FADD R10, R13.reuse, R12 ;  /* 0x0000000c0d0a7221 */ /* 0x040fe20000000000 */
[----:B------:R-:W-:Y:S01]  /*2310*/  IMAD.MOV.U32 R7, RZ, RZ, R4 ;  /* 0x000000ffff077224 */ /* 0x000fe200078e0004 */
[----:B------:R-:W-:Y:S01]  /*2320*/  MOV R4, R5 ;  /* 0x0000000500047202 */ /* 0x000fe20000000f00 */
[----:B------:R-:W-:Y:S02]  /*2330*/  IMAD.MOV.U32 R5, RZ, RZ, R11 ;  /* 0x000000ffff057224 */ /* 0x000fe400078e000b */
[----:B------:R-:W-:-:S04]  /*2340*/  FADD R13, -R13, R10 ;  /* 0x0000000a0d0d7221 */ /* 0x000fc80000000100 */
[----:B------:R-:W-:Y:S01]  /*2350*/  FADD R12, R12, -R13 ;  /* 0x8000000d0c0c7221 */ /* 0x000fe20000000000 */
[----:B------:R-:W-:-:S05]  /*2360*/  FADD R13, R2, R2 ;  /* 0x00000002020d7221 */ /* 0x000fca0000000000 */
[----:B------:R-:W-:Y:S01]  /*2370*/  LOP3.LUT R14, R13, 0x7f800000, RZ, 0x3c, !PT ;  /* 0x7f8000000d0e7812 */ /* 0x000fe200078e3cff */
[----:B------:R-:W-:Y:S06]  /*2380*/  BRA.U !UP0, `(.L_x_76) ;  /* 0x0000000908107547 */ /* 0x000fec000b800000 */
[----:B------:R-:W-:Y:S01]  /*2390*/  FSETP.NEU.AND P2, PT, R2, 1, PT ;  /* 0x3f8000000200780b */ /* 0x000fe20003f4d000 */
[----:B------:R-:W0:Y:S01]  /*23a0*/  LDCU UR26, c[0x0][0x388] ;  /* 0x00007100ff1a77ac */ /* 0x000e220008000800 */
[----:B------:R-:W1:Y:S01]  /*23b0*/  LDCU.64 UR16, c[0x0][0x380] ;  /* 0x00007000ff1077ac */ /* 0x000e620008000a00 */
[----:B------:R-:W-:-:S10]  /*23c0*/  UMOV UR5, URZ ;  /* 0x000000ff00057c82 */ /* 0x000fd40008000000 */
.L_x_85:
[----:B------:R-:W-:-:S04]  /*23d0*/  UIADD3 UR14, UPT, UPT, UR5, 0x2, URZ ;  /* 0x00000002050e7890 */ /* 0x000fc8000fffe0ff */
[----:B0-----:R-:W-:-:S04]  /*23e0*/  UIMAD UR15, UR14, UR26, UR21 ;  /* 0x0000001a0e0f72a4 */ /* 0x001fc8000f8e0215 */
[----:B-1----:R-:W-:-:S06]  /*23f0*/  UIMAD.WIDE.U32 UR30, UR15, 0x4, UR16 ;  /* 0x000000040f1e78a5 */ /* 0x002fcc000f8e0010 */
[----:B------:R-:W-:Y:S01]  /*2400*/  MOV R18, UR30 ;  /* 0x0000001e00127c02 */ /* 0x000fe20008000f00 */
[----:B------:R-:W-:-:S05]  /*2410*/  IMAD.U32 R19, RZ, RZ, UR31 ;  /* 0x0000001fff137e24 */ /* 0x000fca000f8e00ff */
[----:B--2---:R-:W2:Y:S01]  /*2420*/  LDG.E R15, desc[UR18][R18.64] ;  /* 0x00000012120f7981 */ /* 0x004ea2000c1e1900 */
[----:B------:R-:W-:Y:S01]  /*2430*/  UMOV UR20, UR5 ;  /* 0x0000000500147c82 */ /* 0x000fe20008000000 */
[----:B------:R-:W-:Y:S01]  /*2440*/  UISETP.NE.AND UP0, UPT, UR14, UR9, UPT ;  /* 0x000000090e00728c */ /* 0x000fe2000bf05270 */
[----:B------:R-:W-:Y:S01]  /*2450*/  BSSY.RECONVERGENT B0, `(.L_x_77) ;  /* 0x0000035000007945 */ /* 0x000fe20003800200 */
[----:B------:R-:W-:Y:S01]  /*2460*/  UMOV UR5, UR14 ;  /* 0x0000000e00057c82 */ /* 0x000fe20008000000 */
[CC--:B--2---:R-:W-:Y:S01]  /*2470*/  FMUL R17, R10.reuse, R15.reuse ;  /* 0x0000000f0a117220 */ /* 0x0c4fe20000400000 */
[C---:B------:R-:W-:Y:S01]  /*2480*/  FMUL R18, R15.reuse, 0.5 ;  /* 0x3f0000000f127820 */ /* 0x040fe20000400000 */
[----:B------:R-:W-:Y:S02]  /*2490*/  FSETP.EQ.OR P3, PT, R15, RZ, !P2 ;  /* 0x000000ff0f00720b */ /* 0x000fe40005762400 */
[----:B------:R-:W0:Y:S01]  /*24a0*/  FRND R20, R17 ;  /* 0x0000001100147307 */ /* 0x000e220000201000 */
[----:B------:R-:W-:Y:S01]  /*24b0*/  FFMA R11, R10, R15, -R17 ;  /* 0x0000000f0a0b7223 */ /* 0x000fe20000000811 */
[----:B------:R-:W-:-:S03]  /*24c0*/  FSETP.GEU.AND P4, PT, R17, RZ, PT ;  /* 0x000000ff1100720b */ /* 0x000fc60003f8e000 */
[----:B------:R-:W-:Y:S01]  /*24d0*/  FFMA R16, R12, R15, R11 ;  /* 0x0000000f0c107223 */ /* 0x000fe2000000000b */
[----:B------:R-:W-:Y:S02]  /*24e0*/  HFMA2 R11, -RZ, RZ, 0.64013671875, -15.109375 ;  /* 0x391fcb8eff0b7431 */ /* 0x000fe400000001ff */
[----:B------:R-:W1:Y:S01]  /*24f0*/  F2I.NTZ R19, R17 ;  /* 0x0000001100137305 */ /* 0x000e620000203100 */
[----:B0-----:R-:W-:Y:S01]  /*2500*/  FADD R21, R17, -R20 ;  /* 0x8000001411157221 */ /* 0x001fe20000000000 */
[----:B------:R-:W-:-:S06]  /*2510*/  FSETP.GT.AND P1, PT, R20, RZ, PT ;  /* 0x000000ff1400720b */ /* 0x000fcc0003f24000 */
[----:B------:R-:W0:Y:S01]  /*2520*/  FRND.TRUNC R18, R18 ;  /* 0x0000001200127307 */ /* 0x000e22000020d000 */
[----:B------:R-:W-:Y:S01]  /*2530*/  FADD R16, R16, R21 ;  /* 0x0000001510107221 */ /* 0x000fe20000000000 */
[----:B------:R-:W-:Y:S02]  /*2540*/  SEL R20, RZ, 0x83000000, P1 ;  /* 0x83000000ff147807 */ /* 0x000fe40000800000 */
[----:B------:R-:W-:Y:S01]  /*2550*/  FSETP.GT.AND P1, PT, |R17|, 152, PT ;  /* 0x431800001100780b */ /* 0x000fe20003f24200 */
[----:B------:R-:W-:Y:S01]  /*2560*/  FFMA R21, R16, R11, 0.0013391353422775864601 ;  /* 0x3aaf85ed10157423 */ /* 0x000fe2000000000b */
[----:B-1----:R-:W-:-:S03]  /*2570*/  LEA R19, R19, -R20, 0x17 ;  /* 0x8000001413137211 */ /* 0x002fc600078eb8ff */
[----:B------:R-:W-:-:S04]  /*2580*/  FFMA R21, R16, R21, 0.0096188392490148544312 ;  /* 0x3c1d985610157423 */ /* 0x000fc80000000015 */
[----:B------:R-:W-:Y:S01]  /*2590*/  FFMA R21, R16, R21, 0.055503588169813156128 ;  /* 0x3d6357bb10157423 */ /* 0x000fe20000000015 */
[----:B0-----:R-:W-:-:S03]  /*25a0*/  FADD R18, R18, R18 ;  /* 0x0000001212127221 */ /* 0x001fc60000000000 */
[----:B------:R-:W-:-:S04]  /*25b0*/  FFMA R21, R16, R21, 0.24022644758224487305 ;  /* 0x3e75fdec10157423 */ /* 0x000fc80000000015 */
[----:B------:R-:W-:-:S04]  /*25c0*/  FFMA R21, R16, R21, 0.69314718246459960938 ;  /* 0x3f31721810157423 */ /* 0x000fc80000000015 */
[----:B------:R-:W-:Y:S01]  /*25d0*/  FFMA R21, R16, R21, 1 ;  /* 0x3f80000010157423 */ /* 0x000fe20000000015 */
[----:B------:R-:W-:-:S04]  /*25e0*/  VIADD R16, R20, 0x7f000000 ;  /* 0x7f00000014107836 */ /* 0x000fc80000000000 */
[----:B------:R-:W-:-:S04]  /*25f0*/  FMUL R16, R21, R16 ;  /* 0x0000001015107220 */ /* 0x000fc80000400000 */
[----:B------:R-:W-:Y:S01]  /*2600*/  FMUL R19, R16, R19 ;  /* 0x0000001310137220 */ /* 0x000fe20000400000 */
[----:B------:R-:W-:Y:S01]  /*2610*/  IMAD.MOV.U32 R16, RZ, RZ, 0x3f800000 ;  /* 0x3f800000ff107424 */ /* 0x000fe200078e00ff */
[----:B------:R-:W-:Y:S01]  /*2620*/  @P1 FSEL R19, RZ, +INF , !P4 ;  /* 0x7f800000ff131808 */ /* 0x000fe20006000000 */
        /* <DEDUP_REMOVED lines=12> */
[----:B------:R-:W-:Y:S02]  /*26f0*/  FSETP.NEU.AND P1, PT, |R18|, 1, PT ;  /* 0x3f8000001200780b */ /* 0x000fe40003f2d200 */
[----:B0-----:R-:W-:Y:S02]  /*2700*/  FSETP.NEU.AND P3, PT, R15, R16, PT ;  /* 0x000000100f00720b */ /* 0x001fe40003f6d000 */
[----:B------:R-:W-:-:S04]  /*2710*/  FSEL R16, R19, -R19, P1 ;  /* 0x8000001313107208 */ /* 0x000fc80000800000 */
[----:B------:R-:W-:Y:S01]  /*2720*/  FSEL R16, R16, +QNAN , !P3 ;  /* 0x7fffffff10107808 */ /* 0x000fe20005800000 */
[----:B------:R-:W-:Y:S06]  /*2730*/  BRA `(.L_x_78) ;  /* 0x0000000000187947 */ /* 0x000fec0003800000 */
.L_x_80:
[----:B------:R-:W-:Y:S02]  /*2740*/  FSETP.NEU.AND P3, PT, |R18|, 1, PT ;  /* 0x3f8000001200780b */ /* 0x000fe40003f6d200 */
[----:B------:R-:W-:-:S04]  /*2750*/  FSETP.GEU.AND P1, PT, R15, RZ, PT ;  /* 0x000000ff0f00720b */ /* 0x000fc80003f2e000 */
[----:B------:R-:W-:-:S07]  /*2760*/  SEL R16, R14, R13, !P1 ;  /* 0x0000000d0e107207 */ /* 0x000fce0004800000 */
[----:B------:R-:W-:Y:S01]  /*2770*/  @P3 LOP3.LUT R16, R16, 0x7fffffff, RZ, 0xc0, !PT ;  /* 0x7fffffff10103812 */ /* 0x000fe200078ec0ff */
[----:B------:R-:W-:Y:S06]  /*2780*/  BRA `(.L_x_78) ;  /* 0x0000000000047947 */ /* 0x000fec0003800000 */
.L_x_79:
[----:B------:R-:W-:-:S07]  /*2790*/  FADD R16, R2, R15 ;  /* 0x0000000f02107221 */ /* 0x000fce0000000000 */
.L_x_78:
[----:B------:R-:W-:Y:S05]  /*27a0*/  BSYNC.RECONVERGENT B0 ;  /* 0x0000000000007941 */ /* 0x000fea0003800200 */
.L_x_77:
[----:B------:R-:W-:-:S04]  /*27b0*/  UIADD3 UR14, UPT, UPT, UR15, UR26, URZ ;  /* 0x0000001a0f0e7290 */ /* 0x000fc8000fffe0ff */
[----:B------:R-:W-:-:S06]  /*27c0*/  UIMAD.WIDE.U32 UR14, UR14, 0x4, UR16 ;  /* 0x000000040e0e78a5 */ /* 0x000fcc000f8e0010 */
[----:B------:R-:W-:Y:S01]  /*27d0*/  MOV R20, UR14 ;  /* 0x0000000e00147c02 */ /* 0x000fe20008000f00 */
[----:B------:R-:W-:-:S05]  /*27e0*/  IMAD.U32 R21, RZ, RZ, UR15 ;  /* 0x0000000fff157e24 */ /* 0x000fca000f8e00ff */
[----:B------:R-:W2:Y:S01]  /*27f0*/  LDG.E R15, desc[UR18][R20.64] ;  /* 0x00000012140f7981 */ /* 0x000ea2000c1e1900 */
[----:B------:R-:W-:-:S09]  /*2800*/  ULEA UR14, UR20, UR24, 0x2 ;  /* 0x00000018140e7291 */ /* 0x000fd2000f8e10ff */
[----:B------:R-:W3:Y:S01]  /*2810*/  LDL R19, [UR14] ;  /* 0x0000000eff137983 */ /* 0x000ee20008100800 */
[----:B------:R-:W-:Y:S01]  /*2820*/  BSSY.RECONVERGENT B0, `(.L_x_81) ;  /* 0x0000035000007945 */ /* 0x000fe20003800200 */
[----:B--2---:R-:W-:Y:S01]  /*2830*/  FMUL R17, R10, R15 ;  /* 0x0000000f0a117220 */ /* 0x004fe20000400000 */
[----:B------:R-:W-:-:S03]  /*2840*/  FSETP.EQ.OR P3, PT, R15, RZ, !P2 ;  /* 0x000000ff0f00720b */ /* 0x000fc60005762400 */
[----:B------:R-:W0:Y:S01]  /*2850*/  FRND R22, R17 ;  /* 0x0000001100167307 */ /* 0x000e220000201000 */
[----:B------:R-:W-:Y:S01]  /*2860*/  FFMA R23, R10, R15, -R17 ;  /* 0x0000000f0a177223 */ /* 0x000fe20000000811 */
[----:B------:R-:W-:-:S03]  /*2870*/  FSETP.GEU.AND P4, PT, R17, RZ, PT ;  /* 0x000000ff1100720b */ /* 0x000fc60003f8e000 */
[----:B------:R-:W-:Y:S01]  /*2880*/  FFMA R18, R12, R15, R23 ;  /* 0x0000000f0c127223 */ /* 0x000fe20000000017 */
[----:B---3--:R-:W-:Y:S02]  /*2890*/  FMUL R19, R19, R16 ;  /* 0x0000001013137220 */ /* 0x008fe40000400000 */
[----:B------:R-:W1:Y:S03]  /*28a0*/  F2I.NTZ R20, R17 ;  /* 0x0000001100147305 */ /* 0x000e660000203100 */
[----:B------:R2:W-:Y:S01]  /*28b0*/  STL [UR14], R19 ;  /* 0x00000013ff007987 */ /* 0x0005e2000810080e */
[----:B0-----:R-:W-:Y:S01]  /*28c0*/  FADD R23, R17, -R22 ;  /* 0x8000001611177221 */ /* 0x001fe20000000000 */
[----:B------:R-:W-:-:S03]  /*28d0*/  FSETP.GT.AND P1, PT, R22, RZ, PT ;  /* 0x000000ff1600720b */ /* 0x000fc60003f24000 */
[----:B------:R-:W-:Y:S01]  /*28e0*/  FADD R18, R18, R23 ;  /* 0x0000001712127221 */ /* 0x000fe20000000000 */
[----:B------:R-:W-:Y:S02]  /*28f0*/  SEL R23, RZ, 0x83000000, P1 ;  /* 0x83000000ff177807 */ /* 0x000fe40000800000 */
[----:B------:R-:W-:Y:S01]  /*2900*/  FSETP.GT.AND P1, PT, |R17|, 152, PT ;  /* 0x431800001100780b */ /* 0x000fe20003f24200 */
[----:B------:R-:W-:Y:S01]  /*2910*/  FFMA R11, R18, R11, 0.0013391353422775864601 ;  /* 0x3aaf85ed120b7423 */ /* 0x000fe2000000000b */
[----:B------:R-:W-:Y:S01]  /*2920*/  IADD3 R16, PT, PT, R23, 0x7f000000, RZ ;  /* 0x7f00000017107810 */ /* 0x000fe20007ffe0ff */
[----:B-1----:R-:W-:Y:S02]  /*2930*/  IMAD R23, R20, 0x800000, -R23 ;  /* 0x0080000014177824 */ /* 0x002fe400078e0a17 */
[----:B------:R-:W-:Y:S02]  /*2940*/  HFMA2 R17, -RZ, RZ, 1.875, 0 ;  /* 0x3f800000ff117431 */ /* 0x000fe400000001ff */
[----:B------:R-:W-:-:S04]  /*2950*/  FFMA R11, R18, R11, 0.0096188392490148544312 ;  /* 0x3c1d9856120b7423 */ /* 0x000fc8000000000b */
[----:B------:R-:W-:-:S04]  /*2960*/  FFMA R11, R18, R11, 0.055503588169813156128 ;  /* 0x3d6357bb120b7423 */ /* 0x000fc8000000000b */
[----:B------:R-:W-:Y:S01]  /*2970*/  FFMA R21, R18, R11, 0.24022644758224487305 ;  /* 0x3e75fdec12157423 */ /* 0x000fe2000000000b */
[----:B------:R-:W-:-:S03]  /*2980*/  FMUL R11, R15, 0.5 ;  /* 0x3f0000000f0b7820 */ /* 0x000fc60000400000 */
[----:B------:R-:W-:-:S03]  /*2990*/  FFMA R21, R18, R21, 0.69314718246459960938 ;  /* 0x3f31721812157423 */ /* 0x000fc60000000015 */
[----:B------:R-:W0:Y:S01]  /*29a0*/  FRND.TRUNC R11, R11 ;  /* 0x0000000b000b7307 */ /* 0x000e22000020d000 */
[----:B------:R-:W-:-:S04]  /*29b0*/  FFMA R21, R18, R21, 1 ;  /* 0x3f80000012157423 */ /* 0x000fc80000000015 */
[----:B------:R-:W-:-:S04]  /*29c0*/  FMUL R16, R21, R16 ;  /* 0x0000001015107220 */ /* 0x000fc80000400000 */
[----:B------:R-:W-:Y:S01]  /*29d0*/  FMUL R23, R16, R23 ;  /* 0x0000001710177220 */ /* 0x000fe20000400000 */
[----:B------:R-:W-:Y:S01]  /*29e0*/  @P1 FSEL R23, RZ, +INF , !P4 ;  /* 0x7f800000ff171808 */ /* 0x000fe20006000000 */
[----:B0-----:R-:W-:Y:S01]  /*29f0*/  FADD R16, R11, R11 ;  /* 0x0000000b0b107221 */ /* 0x001fe20000000000 */
[----:B--2---:R-:W-:Y:S06]  /*2a00*/  @P3 BRA `(.L_x_82) ;  /* 0x0000000000583947 */ /* 0x004fec0003800000 */
        /* <DEDUP_REMOVED lines=16> */
.L_x_84:
[----:B------:R-:W-:Y:S02]  /*2b10*/  FSETP.NEU.AND P3, PT, |R11|, 1, PT ;  /* 0x3f8000000b00780b */ /* 0x000fe40003f6d200 */
[----:B------:R-:W-:-:S04]  /*2b20*/  FSETP.GEU.AND P1, PT, R15, RZ, PT ;  /* 0x000000ff0f00720b */ /* 0x000fc80003f2e000 */
[----:B------:R-:W-:-:S07]  /*2b30*/  SEL R17, R14, R13, !P1 ;  /* 0x0000000d0e117207 */ /* 0x000fce0004800000 */
[----:B------:R-:W-:Y:S01]  /*2b40*/  @P3 LOP3.LUT R17, R17, 0x7fffffff, RZ, 0xc0, !PT ;  /* 0x7fffffff11113812 */ /* 0x000fe200078ec0ff */
[----:B------:R-:W-:Y:S06]  /*2b50*/  BRA `(.L_x_82) ;  /* 0x0000000000047947 */ /* 0x000fec0003800000 */
.L_x_83:
[----:B------:R-:W-:-:S07]  /*2b60*/  FADD R17, R2, R15 ;  /* 0x0000000f02117221 */ /* 0x000fce0000000000 */
.L_x_82:
[----:B------:R-:W-:Y:S05]  /*2b70*/  BSYNC.RECONVERGENT B0 ;  /* 0x0000000000007941 */ /* 0x000fea0003800200 */
.L_x_81:
[----:B------:R-:W2:Y:S02]  /*2b80*/  LDL R16, [UR14+0x4] ;  /* 0x0000040eff107983 */ /* 0x000ea40008100800 */
[----:B--2---:R-:W-:-:S05]  /*2b90*/  FMUL R17, R17, R16 ;  /* 0x0000001011117220 */ /* 0x004fca0000400000 */
[----:B------:R2:W-:Y:S01]  /*2ba0*/  STL [UR14+0x4], R17 ;  /* 0x00000411ff007987 */ /* 0x0005e2000810080e */
[----:B------:R-:W-:Y:S05]  /*2bb0*/  BRA.U UP0, `(.L_x_85) ;  /* 0xfffffff900047547 */ /* 0x000fea000b83ffff */
[----:B------:R-:W-:-:S05]  /*2bc0*/  UMOV UR5, UR9 ;  /* 0x0000000900057c82 */ /* 0x000fca0008000000 */
.L_x_76:
[----:B------:R-:W0:Y:S02]  /*2bd0*/  LDCU UR20, c[0x0][0x38c] ;  /* 0x00007180ff1477ac */ /* 0x000e240008000800 */
[----:B0-----:R-:W-:-:S09]  /*2be0*/  ULOP3.LUT UP0, URZ, UR20, 0x1, URZ, 0xc0, !UPT ;  /* 0x0000000114ff7892 */ /* 0x001fd2000f80c0ff */
[----:B------:R-:W-:Y:S05]  /*2bf0*/  BRA.U !UP0, `(.L_x_86) ;  /* 0x0000000508007547 */ /* 0x000fea000b800000 */
[----:B------:R-:W-:-:S04]  /*2c00*/  UIADD3 UR14, UPT, UPT, UR5, 0x2, URZ ;  /* 0x00000002050e7890 */ /* 0x000fc8000fffe0ff */
[----:B------:R-:W-:-:S04]  /*2c10*/  UIMAD UR14, UR14, UR26, UR21 ;  /* 0x0000001a0e0e72a4 */ /* 0x000fc8000f8e0215 */
[----:B------:R-:W-:-:S06]  /*2c20*/  UIMAD.WIDE.U32 UR14, UR14, 0x4, UR16 ;  /* 0x000000040e0e78a5 */ /* 0x000fcc000f8e0010 */
[----:B------:R-:W-:Y:S01]  /*2c30*/  IMAD.U32 R16, RZ, RZ, UR14 ;  /* 0x0000000eff107e24 */ /* 0x000fe2000f8e00ff */
[----:B--2---:R-:W-:-:S05]  /*2c40*/  MOV R17, UR15 ;  /* 0x0000000f00117c02 */ /* 0x004fca0008000f00 */
[----:B------:R-:W2:Y:S01]  /*2c50*/  LDG.E R11, desc[UR18][R16.64] ;  /* 0x00000012100b7981 */ /* 0x000ea2000c1e1900 */
[----:B------:R-:W-:Y:S01]  /*2c60*/  BSSY.RECONVERGENT B0, `(.L_x_87) ;  /* 0x0000035000007945 */ /* 0x000fe20003800200 */
[----:B--2---:R-:W-:-:S04]  /*2c70*/  FMUL R15, R10, R11 ;  /* 0x0000000b0a0f7220 */ /* 0x004fc80000400000 */
[----:B------:R-:W0:Y:S01]  /*2c80*/  FRND R18, R15 ;  /* 0x0000000f00127307 */ /* 0x000e220000201000 */
[-C--:B------:R-:W-:Y:S01]  /*2c90*/  FFMA R19, R10, R11.reuse, -R15 ;  /* 0x0000000b0a137223 */ /* 0x080fe2000000080f */
[C---:B------:R-:W-:Y:S02]  /*2ca0*/  FSETP.GT.AND P2, PT, |R15|.reuse, 152, PT ;  /* 0x431800000f00780b */ /* 0x040fe40003f44200 */
[C---:B------:R-:W-:Y:S01]  /*2cb0*/  FSETP.GEU.AND P3, PT, R15.reuse, RZ, PT ;  /* 0x000000ff0f00720b */ /* 0x040fe20003f6e000 */
[----:B------:R-:W-:Y:S01]  /*2cc0*/  FFMA R19, R12, R11, R19 ;  /* 0x0000000b0c137223 */ /* 0x000fe20000000013 */
[----:B------:R-:W-:Y:S02]  /*2cd0*/  IMAD.MOV.U32 R12, RZ, RZ, 0x391fcb8e ;  /* 0x391fcb8eff0c7424 */ /* 0x000fe400078e00ff */
[----:B------:R-:W1:Y:S01]  /*2ce0*/  F2I.NTZ R16, R15 ;  /* 0x0000000f00107305 */ /* 0x000e620000203100 */
[----:B0-----:R-:W-:Y:S01]  /*2cf0*/  FADD R10, R15, -R18 ;  /* 0x800000120f0a7221 */ /* 0x001fe20000000000 */
[----:B------:R-:W-:-:S03]  /*2d00*/  FSETP.GT.AND P1, PT, R18, RZ, PT ;  /* 0x000000ff1200720b */ /* 0x000fc60003f24000 */
        /* <DEDUP_REMOVED lines=12> */
[----:B------:R-:W-:Y:S01]  /*2dd0*/  IADD3 R19, PT, PT, R17, 0x7f000000, RZ ;  /* 0x7f00000011137810 */ /* 0x000fe20007ffe0ff */
[----:B-1----:R-:W-:-:S04]  /*2de0*/  IMAD R17, R16, 0x800000, -R17 ;  /* 0x0080000010117824 */ /* 0x002fc800078e0a11 */
[----:B------:R-:W-:-:S04]  /*2df0*/  FMUL R12, R12, R19 ;  /* 0x000000130c0c7220 */ /* 0x000fc80000400000 */
[----:B------:R-:W-:Y:S01]  /*2e00*/  FMUL R17, R12, R17 ;  /* 0x000000110c117220 */ /* 0x000fe20000400000 */
[----:B------:R-:W-:Y:S01]  /*2e10*/  HFMA2 R12, -RZ, RZ, 1.875, 0 ;  /* 0x3f800000ff0c7431 */ /* 0x000fe200000001ff */
        /* <DEDUP_REMOVED lines=19> */
.L_x_90:
[----:B------:R-:W-:Y:S02]  /*2f50*/  FSETP.NEU.AND P1, PT, |R10|, 1, PT ;  /* 0x3f8000000a00780b */ /* 0x000fe40003f2d200 */
[----:B------:R-:W-:-:S04]  /*2f60*/  FSETP.GEU.AND P0, PT, R11, RZ, PT ;  /* 0x000000ff0b00720b */ /* 0x000fc80003f0e000 */
[----:B------:R-:W-:-:S07]  /*2f70*/  SEL R12, R14, R13, !P0 ;  /* 0x0000000d0e0c7207 */ /* 0x000fce0004000000 */
[----:B------:R-:W-:Y:S01]  /*2f80*/  @P1 LOP3.LUT R12, R12, 0x7fffffff, RZ, 0xc0, !PT ;  /* 0x7fffffff0c0c1812 */ /* 0x000fe200078ec0ff */
[----:B------:R-:W-:Y:S06]  /*2f90*/  BRA `(.L_x_88) ;  /* 0x0000000000047947 */ /* 0x000fec0003800000 */
.L_x_89:
[----:B------:R-:W-:-:S07]  /*2fa0*/  FADD R12, R2, R11 ;  /* 0x0000000b020c7221 */ /* 0x000fce0000000000 */
.L_x_88:
[----:B------:R-:W-:Y:S05]  /*2fb0*/  BSYNC.RECONVERGENT B0 ;  /* 0x0000000000007941 */ /* 0x000fea0003800200 */
.L_x_87:
[----:B------:R-:W-:-:S09]  /*2fc0*/  ULEA UR5, UR5, UR24, 0x2 ;  /* 0x0000001805057291 */ /* 0x000fd2000f8e10ff */
[----:B------:R-:W2:Y:S02]  /*2fd0*/  LDL R11, [UR5] ;  /* 0x00000005ff0b7983 */ /* 0x000ea40008100800 */
[----:B--2---:R-:W-:-:S05]  /*2fe0*/  FMUL R11, R11, R12 ;  /* 0x0000000c0b0b7220 */ /* 0x004fca0000400000 */
[----:B------:R0:W-:Y:S02]  /*2ff0*/  STL [UR5], R11 ;  /* 0x0000000bff007987 */ /* 0x0001e40008100805 */
.L_x_86:
[----:B------:R-:W-:-:S04]  /*3000*/  UIADD3 UR21, UPT, UPT, UR21, 0x1, URZ ;  /* 0x0000000115157890 */ /* 0x000fc8000fffe0ff */
[----:B------:R-:W-:-:S09]  /*3010*/  UISETP.NE.AND UP0, UPT, UR21, UR26, UPT ;  /* 0x0000001a1500728c */ /* 0x000fd2000bf05270 */
[----:B------:R-:W-:Y:S05]  /*3020*/  BRA.U UP0, `(.L_x_91) ;  /* 0xffffffed009c7547 */ /* 0x000fea000b83ffff */
[----:B------:R-:W-:Y:S01]  /*3030*/  UISETP.GE.U32.AND UP0, UPT, UR20, 0x10, UPT ;  /* 0x000000101400788c */ /* 0x000fe2000bf06070 */
[----:B------:R-:W-:-:S08]  /*3040*/  UMOV UR5, URZ ;  /* 0x000000ff00057c82 */ /* 0x000fd00008000000 */
[----:B------:R-:W-:Y:S05]  /*3050*/  BRA.U !UP0, `(.L_x_92) ;  /* 0x0000000108787547 */ /* 0x000fea000b800000 */
[----:B------:R-:W-:-:S05]  /*3060*/  UMOV UR5, URZ ;  /* 0x000000ff00057c82 */ /* 0x000fca0008000000 */
.L_x_93:
[----:B------:R-:W-:-:S09]  /*3070*/  ULEA UR14, UR5, UR24, 0x2 ;  /* 0x00000018050e7291 */ /* 0x000fd2000f8e10ff */
[----:B------:R-:W3:Y:S04]  /*3080*/  LDL.64 R24, [UR14] ;  /* 0x0000000eff187983 */ /* 0x000ee80008100a00 */
[----:B------:R-:W4:Y:S04]  /*3090*/  LDL.64 R22, [UR14+0x8] ;  /* 0x0000080eff167983 */ /* 0x000f280008100a00 */
[----:B------:R-:W5:Y:S04]  /*30a0*/  LDL.64 R20, [UR14+0x10] ;  /* 0x0000100eff147983 */ /* 0x000f680008100a00 */
[----:B------:R-:W5:Y:S04]  /*30b0*/  LDL.64 R18, [UR14+0x18] ;  /* 0x0000180eff127983 */ /* 0x000f680008100a00 */
[----:B--2---:R-:W2:Y:S04]  /*30c0*/  LDL.64 R16, [UR14+0x20] ;  /* 0x0000200eff107983 */ /* 0x004ea80008100a00 */
[----:B------:R-:W2:Y:S04]  /*30d0*/  LDL.64 R14, [UR14+0x28] ;  /* 0x0000280eff0e7983 */ /* 0x000ea80008100a00 */
[----:B------:R-:W2:Y:S04]  /*30e0*/  LDL.64 R12, [UR14+0x30] ;  /* 0x0000300eff0c7983 */ /* 0x000ea80008100a00 */
[----:B0-----:R-:W2:Y:S01]  /*30f0*/  LDL.64 R10, [UR14+0x38] ;  /* 0x0000380eff0a7983 */ /* 0x001ea20008100a00 */
[----:B------:R-:W-:-:S04]  /*3100*/  UIADD3 UR5, UPT, UPT, UR5, 0x10, URZ ;  /* 0x0000001005057890 */ /* 0x000fc8000fffe0ff */
[----:B------:R-:W-:Y:S01]  /*3110*/  UISETP.NE.AND UP0, UPT, UR5, UR8, UPT ;  /* 0x000000080500728c */ /* 0x000fe2000bf05270 */
[----:B---3--:R-:W-:-:S04]  /*3120*/  FADD R24, R24, R3 ;  /* 0x0000000318187221 */ /* 0x008fc80000000000 */
[----:B------:R-:W-:-:S04]  /*3130*/  FADD R25, R25, R24 ;  /* 0x0000001819197221 */ /* 0x000fc80000000000 */
[----:B----4-:R-:W-:-:S04]  /*3140*/  FADD R22, R25, R22 ;  /* 0x0000001619167221 */ /* 0x010fc80000000000 */
[----:B------:R-:W-:-:S04]  /*3150*/  FADD R23, R23, R22 ;  /* 0x0000001617177221 */ /* 0x000fc80000000000 */
[----:B-----5:R-:W-:-:S04]  /*3160*/  FADD R20, R23, R20 ;  /* 0x0000001417147221 */ /* 0x020fc80000000000 */
[----:B------:R-:W-:-:S04]  /*3170*/  FADD R21, R21, R20 ;  /* 0x0000001415157221 */ /* 0x000fc80000000000 */
[----:B------:R-:W-:-:S04]  /*3180*/  FADD R18, R21, R18 ;  /* 0x0000001215127221 */ /* 0x000fc80000000000 */
        /* <DEDUP_REMOVED lines=8> */
[----:B------:R-:W-:Y:S01]  /*3210*/  FADD R3, R11, R10 ;  /* 0x0000000a0b037221 */ /* 0x000fe20000000000 */
[----:B------:R-:W-:Y:S06]  /*3220*/  BRA.U UP0, `(.L_x_93) ;  /* 0xfffffffd00907547 */ /* 0x000fec000b83ffff */
[----:B------:R-:W-:-:S05]  /*3230*/  UMOV UR5, UR8 ;  /* 0x0000000800057c82 */ /* 0x000fca0008000000 */
.L_x_92:
[----:B------:R-:W-:-:S09]  /*3240*/  UISETP.NE.AND UP0, UPT, UR29, URZ, UPT ;  /* 0x000000ff1d00728c */ /* 0x000fd2000bf05270 */
[----:B------:R-:W-:Y:S05]  /*3250*/  BRA.U !UP0, `(.L_x_94) ;  /* 0x0000000108a87547 */ /* 0x000fea000b800000 */
[----:B------:R-:W-:Y:S02]  /*3260*/  UIADD3 UR14, UPT, UPT, UR29, -0x1, URZ ;  /* 0xffffffff1d0e7890 */ /* 0x000fe4000fffe0ff */
[----:B------:R-:W-:Y:S02]  /*3270*/  UISETP.NE.AND UP1, UPT, UR28, URZ, UPT ;  /* 0x000000ff1c00728c */ /* 0x000fe4000bf25270 */
[----:B------:R-:W-:-:S09]  /*3280*/  UISETP.GE.U32.AND UP0, UPT, UR14, 0x7, UPT ;  /* 0x000000070e00788c */ /* 0x000fd2000bf06070 */
[----:B------:R-:W-:Y:S05]  /*3290*/  BRA.U !UP0, `(.L_x_95) ;  /* 0x0000000108387547 */ /* 0x000fea000b800000 */
[----:B------:R-:W-:-:S09]  /*32a0*/  ULEA UR14, UR5, UR24, 0x2 ;  /* 0x00000018050e7291 */ /* 0x000fd2000f8e10ff */
[----:B------:R-:W3:Y:S04]  /*32b0*/  LDL.64 R12, [UR14] ;  /* 0x0000000eff0c7983 */ /* 0x000ee80008100a00 */
[----:B------:R-:W4:Y:S04]  /*32c0*/  LDL.64 R14, [UR14+0x8] ;  /* 0x0000080eff0e7983 */ /* 0x000f280008100a00 */
[----:B--2---:R-:W2:Y:S04]  /*32d0*/  LDL.64 R16, [UR14+0x10] ;  /* 0x0000100eff107983 */ /* 0x004ea80008100a00 */
[----:B0-----:R-:W5:Y:S01]  /*32e0*/  LDL.64 R10, [UR14+0x18] ;  /* 0x0000180eff0a7983 */ /* 0x001f620008100a00 */
[----:B------:R-:W-:Y:S01]  /*32f0*/  UIADD3 UR5, UPT, UPT, UR5, 0x8, URZ ;  /* 0x0000000805057890 */ /* 0x000fe2000fffe0ff */
[----:B---3--:R-:W-:-:S04]  /*3300*/  FADD R12, R3, R12 ;  /* 0x0000000c030c7221 */ /* 0x008fc80000000000 */
[----:B------:R-:W-:-:S04]  /*3310*/  FADD R13, R12, R13 ;  /* 0x0000000d0c0d7221 */ /* 0x000fc80000000000 */
[----:B----4-:R-:W-:-:S04]  /*3320*/  FADD R14, R13, R14 ;  /* 0x0000000e0d0e7221 */ /* 0x010fc80000000000 */
[----:B------:R-:W-:-:S04]  /*3330*/  FADD R15, R14, R15 ;  /* 0x0000000f0e0f7221 */ /* 0x000fc80000000000 */
[----:B--2---:R-:W-:-:S04]  /*3340*/  FADD R16, R15, R16 ;  /* 0x000000100f107221 */ /* 0x004fc80000000000 */
[----:B------:R-:W-:-:S04]  /*3350*/  FADD R17, R16, R17 ;  /* 0x0000001110117221 */ /* 0x000fc80000000000 */
[----:B-----5:R-:W-:-:S04]  /*3360*/  FADD R10, R17, R10 ;  /* 0x0000000a110a7221 */ /* 0x020fc80000000000 */
[----:B------:R-:W-:-:S07]  /*3370*/  FADD R3, R10, R11 ;  /* 0x0000000b0a037221 */ /* 0x000fce0000000000 */
.L_x_95:
[----:B------:R-:W-:Y:S05]  /*3380*/  BRA.U !UP1, `(.L_x_94) ;  /* 0x00000001095c7547 */ /* 0x000fea000b800000 */
[----:B------:R-:W-:Y:S02]  /*3390*/  UIADD3 UR14, UPT, UPT, UR28, -0x1, URZ ;  /* 0xffffffff1c0e7890 */ /* 0x000fe4000fffe0ff */
[----:B------:R-:W-:Y:S02]  /*33a0*/  UISETP.NE.AND UP1, UPT, UR25, URZ, UPT ;  /* 0x000000ff1900728c */ /* 0x000fe4000bf25270 */
[----:B------:R-:W-:-:S09]  /*33b0*/  UISETP.GE.U32.AND UP0, UPT, UR14, 0x3, UPT ;  /* 0x000000030e00788c */ /* 0x000fd2000bf06070 */
[----:B------:R-:W-:Y:S05]  /*33c0*/  BRA.U !UP0, `(.L_x_96) ;  /* 0x0000000108207547 */ /* 0x000fea000b800000 */
[----:B------:R-:W-:-:S09]  /*33d0*/  ULEA UR14, UR5, UR24, 0x2 ;  /* 0x00000018050e7291 */ /* 0x000fd2000f8e10ff */
[----:B0-----:R-:W3:Y:S04]  /*33e0*/  LDL.64 R10, [UR14] ;  /* 0x0000000eff0a7983 */ /* 0x001ee80008100a00 */
[----:B------:R-:W4:Y:S01]  /*33f0*/  LDL.64 R12, [UR14+0x8] ;  /* 0x0000080eff0c7983 */ /* 0x000f220008100a00 */
[----:B------:R-:W-:Y:S01]  /*3400*/  UIADD3 UR5, UPT, UPT, UR5, 0x4, URZ ;  /* 0x0000000405057890 */ /* 0x000fe2000fffe0ff */
[----:B---3--:R-:W-:-:S04]  /*3410*/  FADD R10, R3, R10 ;  /* 0x0000000a030a7221 */ /* 0x008fc80000000000 */
[----:B------:R-:W-:-:S04]  /*3420*/  FADD R11, R10, R11 ;  /* 0x0000000b0a0b7221 */ /* 0x000fc80000000000 */
[----:B----4-:R-:W-:-:S04]  /*3430*/  FADD R12, R11, R12 ;  /* 0x0000000c0b0c7221 */ /* 0x010fc80000000000 */
[----:B------:R-:W-:-:S07]  /*3440*/  FADD R3, R12, R13 ;  /* 0x0000000d0c037221 */ /* 0x000fce0000000000 */
.L_x_96:
[----:B------:R-:W-:Y:S05]  /*3450*/  BRA.U !UP1, `(.L_x_94) ;  /* 0x0000000109287547 */ /* 0x000fea000b800000 */
[----:B------:R-:W-:-:S09]  /*3460*/  ULEA UR5, UR5, UR24, 0x2 ;  /* 0x0000001805057291 */ /* 0x000fd2000f8e10ff */
[----:B0-----:R-:W3:Y:S01]  /*3470*/  LDL.64 R10, [UR5] ;  /* 0x00000005ff0a7983 */ /* 0x001ee20008100a00 */
[----:B------:R-:W-:Y:S01]  /*3480*/  UISETP.NE.AND UP0, UPT, UR25, 0x1, UPT ;  /* 0x000000011900788c */ /* 0x000fe2000bf05270 */
[----:B---3--:R-:W-:-:S08]  /*3490*/  FADD R3, R3, R10 ;  /* 0x0000000a03037221 */ /* 0x008fd00000000000 */
[----:B------:R-:W-:Y:S05]  /*34a0*/  BRA.U !UP0, `(.L_x_94) ;  /* 0x0000000108147547 */ /* 0x000fea000b800000 */
[----:B------:R-:W-:Y:S01]  /*34b0*/  UISETP.NE.AND UP0, UPT, UR25, 0x2, UPT ;  /* 0x000000021900788c */ /* 0x000fe2000bf05270 */
[----:B------:R-:W-:-:S08]  /*34c0*/  FADD R3, R3, R11 ;  /* 0x0000000b03037221 */ /* 0x000fd00000000000 */
[----:B------:R-:W-:Y:S05]  /*34d0*/  BRA.U !UP0, `(.L_x_94) ;  /* 0x0000000108087547 */ /* 0x000fea000b800000 */
[----:B------:R-:W3:Y:S02]  /*34e0*/  LDL R2, [UR5+0x8] ;  /* 0x00000805ff027983 */ /* 0x000ee40008100800 */
[----:B---3--:R-:W-:-:S07]  /*34f0*/  FADD R3, R3, R2 ;  /* 0x0000000203037221 */ /* 0x008fce0000000000 */
.L_x_94:
[----:B------:R-:W1:Y:S01]  /*3500*/  LDCU UR5, c[0x0][0x3a8] ;  /* 0x00007500ff0577ac */ /* 0x000e620008000800 */
[----:B------:R-:W-:-:S04]  /*3510*/  UIADD3 UR4, UPT, UPT, UR4, 0x1, URZ ;  /* 0x0000000104047890 */ /* 0x000fc8000fffe0ff */
[----:B-1----:R-:W-:-:S09]  /*3520*/  UISETP.NE.AND UP0, UPT, UR4, UR5, UPT ;  /* 0x000000050400728c */ /* 0x002fd2000bf05270 */
[----:B------:R-:W-:Y:S05]  /*3530*/  BRA.U !UP0, `(.L_x_68) ;  /* 0x0000001108d87547 */ /* 0x000fea000b800000 */
[----:B------:R-:W-:Y:S05]  /*3540*/  BRA `(.L_x_97) ;  /* 0xffffffd800f07947 */ /* 0x000fea000383ffff */
.L_x_70:
[----:B------:R-:W-:Y:S02]  /*3550*/  UIADD3 UR7, UPT, UPT, UR13, 0x3, URZ ;  /* 0x000000030d077890 */ /* 0x000fe4000fffe0ff */
[----:B------:R-:W-:Y:S02]  /*3560*/  UIADD3 UR4, UPT, UPT, UR13, -0x2, URZ ;  /* 0xfffffffe0d047890 */ /* 0x000fe4000fffe0ff */
[----:B------:R-:W-:Y:S02]  /*3570*/  UIADD3 UR6, UPT, UPT, UR13, -0x1, URZ ;  /* 0xffffffff0d067890 */ /* 0x000fe4000fffe0ff */
[----:B------:R-:W-:Y:S02]  /*3580*/  ULOP3.LUT UR5, UR7, 0x3, URZ, 0xc0, !UPT ;  /* 0x0000000307057892 */ /* 0x000fe4000f8ec0ff */
[----:B------:R-:W-:Y:S02]  /*3590*/  UISETP.GE.U32.AND UP0, UPT, UR4, 0x3, UPT ;  /* 0x000000030400788c */ /* 0x000fe4000bf06070 */
[----:B------:R-:W-:-:S02]  /*35a0*/  ULOP3.LUT UR8, UR6, 0xfffffffc, URZ, 0xc0, !UPT ;  /* 0xfffffffc06087892 */ /* 0x000fc4000f8ec0ff */
[----:B------:R-:W-:Y:S01]  /*35b0*/  UISETP.NE.AND UP1, UPT, UR5, 0x1, UPT ;  /* 0x000000010500788c */ /* 0x000fe2000bf25270 */
[----:B------:R-:W-:-:S10]  /*35c0*/  UMOV UR4, URZ ;  /* 0x000000ff00047c82 */ /* 0x000fd40008000000 */
.L_x_102:
[----:B012---:R-:W-:Y:S05]  /*35d0*/  BRA.U !UP0, `(.L_x_98) ;  /* 0x0000000108907547 */ /* 0x007fea000b800000 */
[----:B------:R-:W-:-:S05]  /*35e0*/  UMOV UR5, URZ ;  /* 0x000000ff00057c82 */ /* 0x000fca0008000000 */
.L_x_99:
[----:B------:R-:W-:Y:S01]  /*35f0*/  SHF.R.U32.HI R11, RZ, 0x2, R0 ;  /* 0x00000002ff0b7819 */ /* 0x000fe20000011600 */
[----:B------:R-:W-:Y:S01]  /*3600*/  UIADD3 UR5, UPT, UPT, UR5, 0x4, URZ ;  /* 0x0000000405057890 */ /* 0x000fe2000fffe0ff */
[----:B------:R-:W-:Y:S01]  /*3610*/  SHF.R.U32.HI R13, RZ, 0x2, R6 ;  /* 0x00000002ff0d7819 */ /* 0x000fe20000011606 */
[----:B------:R-:W-:Y:S01]  /*3620*/  UIADD3 UR23, UPT, UPT, UR23, 0x161f14, URZ ;  /* 0x00161f1417177890 */ /* 0x000fe2000fffe0ff */
[----:B------:R-:W-:Y:S01]  /*3630*/  LOP3.LUT R11, R11, R0, RZ, 0x3c, !PT ;  /* 0x000000000b0b7212 */ /* 0x000fe200078e3cff */
[----:B------:R-:W-:Y:S01]  /*3640*/  IMAD.SHL.U32 R0, R5, 0x10, RZ ;  /* 0x0000001005007824 */ /* 0x000fe200078e00ff */
[----:B------:R-:W-:Y:S01]  /*3650*/  LOP3.LUT R13, R13, R6, RZ, 0x3c, !PT ;  /* 0x000000060d0d7212 */ /* 0x000fe200078e3cff */
[----:B------:R-:W-:Y:S01]  /*3660*/  UISETP.NE.AND UP2, UPT, UR5, UR8, UPT ;  /* 0x000000080500728c */ /* 0x000fe2000bf45270 */
[----:B------:R-:W-:Y:S02]  /*3670*/  SHF.L.U32 R2, R11, 0x1, RZ ;  /* 0x000000010b027819 */ /* 0x000fe400000006ff */
[----:B------:R-:W-:-:S02]  /*3680*/  SHF.R.U32.HI R10, RZ, 0x2, R7 ;  /* 0x00000002ff0a7819 */ /* 0x000fc40000011607 */
[----:B------:R-:W-:Y:S01]  /*3690*/  LOP3.LUT R0, R11, R2, R0, 0x96, !PT ;  /* 0x000000020b007212 */ /* 0x000fe200078e9600 */
[----:B------:R-:W-:Y:S01]  /*36a0*/  IMAD.SHL.U32 R2, R13, 0x2, RZ ;  /* 0x000000020d027824 */ /* 0x000fe200078e00ff */
[----:B------:R-:W-:Y:S02]  /*36b0*/  LOP3.LUT R10, R10, R7, RZ, 0x3c, !PT ;  /* 0x000000070a0a7212 */ /* 0x000fe400078e3cff */
[----:B------:R-:W-:-:S04]  /*36c0*/  LOP3.LUT R6, R0, R5, RZ, 0x3c, !PT ;  /* 0x0000000500067212 */ /* 0x000fc800078e3cff */
[----:B------:R-:W-:-:S04]  /*36d0*/  SHF.L.U32 R0, R6, 0x4, RZ ;  /* 0x0000000406007819 */ /* 0x000fc800000006ff */
[----:B------:R-:W-:Y:S01]  /*36e0*/  LOP3.LUT R13, R13, R2, R0, 0x96, !PT ;  /* 0x000000020d0d7212 */ /* 0x000fe200078e9600 */
[----:B------:R-:W-:-:S03]  /*36f0*/  IMAD.SHL.U32 R0, R10, 0x2, RZ ;  /* 0x000000020a007824 */ /* 0x000fc600078e00ff */
[----:B------:R-:W-:Y:S02]  /*3700*/  LOP3.LUT R7, R13, R6, RZ, 0x3c, !PT ;  /* 0x000000060d077212 */ /* 0x000fe400078e3cff */
[----:B------:R-:W-:Y:S02]  /*3710*/  SHF.R.U32.HI R13, RZ, 0x2, R4 ;  /* 0x00000002ff0d7819 */ /* 0x000fe40000011604 */
[----:B------:R-:W-:Y:S02]  /*3720*/  SHF.L.U32 R11, R7, 0x4, RZ ;  /* 0x00000004070b7819 */ /* 0x000fe400000006ff */
[----:B------:R-:W-:Y:S02]  /*3730*/  LOP3.LUT R13, R13, R4, RZ, 0x3c, !PT ;  /* 0x000000040d0d7212 */ /* 0x000fe400078e3cff */
[----:B------:R-:W-:Y:S01]  /*3740*/  LOP3.LUT R0, R10, R0, R11, 0x96, !PT ;  /* 0x000000000a007212 */ /* 0x000fe200078e960b */
[----:B------:R-:W-:Y:S02]  /*3750*/  IMAD.MOV.U32 R11, RZ, RZ, R5 ;  /* 0x000000ffff0b7224 */ /* 0x000fe400078e0005 */
[----:B------:R-:W-:Y:S01]  /*3760*/  IMAD.SHL.U32 R2, R13, 0x2, RZ ;  /* 0x000000020d027824 */ /* 0x000fe200078e00ff */
[----:B------:R-:W-:-:S04]  /*3770*/  LOP3.LUT R4, R0, R7, RZ, 0x3c, !PT ;  /* 0x0000000700047212 */ /* 0x000fc800078e3cff */
[----:B------:R-:W-:-:S04]  /*3780*/  SHF.L.U32 R0, R4, 0x4, RZ ;  /* 0x0000000404007819 */ /* 0x000fc800000006ff */
[----:B------:R-:W-:Y:S02]  /*3790*/  LOP3.LUT R5, R13, R2, R0, 0x96, !PT ;  /* 0x000000020d057212 */ /* 0x000fe400078e9600 */
[----:B------:R-:W-:Y:S02]  /*37a0*/  MOV R0, R11 ;  /* 0x0000000b00007202 */ /* 0x000fe40000000f00 */
[----:B------:R-:W-:Y:S01]  /*37b0*/  LOP3.LUT R5, R5, R4, RZ, 0x3c, !PT ;  /* 0x0000000405057212 */ /* 0x000fe200078e3cff */
[----:B------:R-:W-:Y:S06]  /*37c0*/  BRA.U UP2, `(.L_x_99) ;  /* 0xfffffffd02887547 */ /* 0x000fec000b83ffff */
[----:B------:R-:W-:Y:S01]  /*37d0*/  IMAD.U32 R10, RZ, RZ, UR23 ;  /* 0x00000017ff0a7e24 */ /* 0x000fe2000f8e00ff */
[----:B------:R0:W-:Y:S01]  /*37e0*/  STG.E.64 desc[UR18][R8.64+0x8], R6 ;  /* 0x0000080608007986 */ /* 0x0001e2000c101b12 */
[----:B------:R-:W-:-:S03]  /*37f0*/  MOV R0, R11 ;  /* 0x0000000b00007202 */ /* 0x000fc60000000f00 */
[----:B------:R0:W-:Y:S04]  /*3800*/  STG.E.64 desc[UR18][R8.64+0x10], R4 ;  /* 0x0000100408007986 */ /* 0x0001e8000c101b12 */
[----:B------:R0:W-:Y:S02]  /*3810*/  STG.E.64 desc[UR18][R8.64], R10 ;  /* 0x0000000a08007986 */ /* 0x0001e4000c101b12 */
.L_x_98:
[----:B------:R-:W-:-:S09]  /*3820*/  ULOP3.LUT UP2, URZ, UR6, 0x3, URZ, 0xc0, !UPT ;  /* 0x0000000306ff7892 */ /* 0x000fd2000f84c0ff */
[----:B------:R-:W-:Y:S05]  /*3830*/  BRA.U !UP2, `(.L_x_100) ;  /* 0x000000010ab87547 */ /* 0x000fea000b800000 */
[----:B------:R-:W-:Y:S01]  /*3840*/  ULOP3.LUT UP2, URZ, UR7, 0x1, URZ, 0xc0, !UPT ;  /* 0x0000000107ff7892 */ /* 0x000fe2000f84c0ff */
[----:B------:R-:W-:Y:S10]  /*3850*/  BRA.U !UP1, `(.L_x_101) ;  /* 0x00000001095c7547 */ /* 0x000ff4000b800000 */
[----:B0-----:R-:W-:Y:S01]  /*3860*/  SHF.R.U32.HI R11, RZ, 0x2, R0 ;  /* 0x00000002ff0b7819 */ /* 0x001fe20000011600 */
[----:B------:R-:W-:Y:S01]  /*3870*/  UIADD3 UR23, UPT, UPT, UR23, 0xb0f8a, URZ ;  /* 0x000b0f8a17177890 */ /* 0x000fe2000fffe0ff */
[----:B------:R-:W-:Y:S01]  /*3880*/  SHF.R.U32.HI R13, RZ, 0x2, R6 ;  /* 0x00000002ff0d7819 */ /* 0x000fe20000011606 */
[----:B------:R0:W-:Y:S01]  /*3890*/  STG.E.64 desc[UR18][R8.64+0x8], R4 ;  /* 0x0000080408007986 */ /* 0x0001e2000c101b12 */
[----:B------:R-:W-:Y:S01]  /*38a0*/  LOP3.LUT R11, R11, R0, RZ, 0x3c, !PT ;  /* 0x000000000b0b7212 */ /* 0x000fe200078e3cff */
[----:B------:R-:W-:Y:S01]  /*38b0*/  IMAD.SHL.U32 R0, R5, 0x10, RZ ;  /* 0x0000001005007824 */ /* 0x000fe200078e00ff */
[----:B------:R-:W-:Y:S02]  /*38c0*/  LOP3.LUT R13, R13, R6, RZ, 0x3c, !PT ;  /* 0x000000060d0d7212 */ /* 0x000fe400078e3cff */
[----:B------:R-:W-:Y:S02]  /*38d0*/  SHF.L.U32 R2, R11, 0x1, RZ ;  /* 0x000000010b027819 */ /* 0x000fe400000006ff */
[----:B------:R-:W-:-:S02]  /*38e0*/  MOV R12, UR23 ;  /* 0x00000017000c7c02 */ /* 0x000fc40008000f00 */
[----:B------:R-:W-:Y:S01]  /*38f0*/  LOP3.LUT R0, R11, R2, R0, 0x96, !PT ;  /* 0x000000020b007212 */ /* 0x000fe200078e9600 */
[----:B------:R-:W-:Y:S01]  /*3900*/  IMAD.SHL.U32 R2, R13, 0x2, RZ ;  /* 0x000000020d027824 */ /* 0x000fe200078e00ff */
[----:B------:R-:W-:Y:S02]  /*3910*/  MOV R6, R4 ;  /* 0x0000000400067202 */ /* 0x000fe40000000f00 */
[----:B------:R-:W-:-:S04]  /*3920*/  LOP3.LUT R10, R0, R5, RZ, 0x3c, !PT ;  /* 0x00000005000a7212 */ /* 0x000fc800078e3cff */
[----:B------:R-:W-:Y:S02]  /*3930*/  SHF.L.U32 R0, R10, 0x4, RZ ;  /* 0x000000040a007819 */ /* 0x000fe400000006ff */
[----:B0-----:R-:W-:Y:S02]  /*3940*/  MOV R4, R10 ;  /* 0x0000000a00047202 */ /* 0x001fe40000000f00 */
[----:B------:R-:W-:Y:S01]  /*3950*/  LOP3.LUT R11, R13, R2, R0, 0x96, !PT ;  /* 0x000000020d0b7212 */ /* 0x000fe200078e9600 */
[--C-:B------:R-:W-:Y:S02]  /*3960*/  IMAD.MOV.U32 R13, RZ, RZ, R7.reuse ;  /* 0x000000ffff0d7224 */ /* 0x100fe400078e0007 */
[----:B------:R-:W-:Y:S01]  /*3970*/  IMAD.MOV.U32 R0, RZ, RZ, R7 ;  /* 0x000000ffff007224 */ /* 0x000fe200078e0007 */
[----:B------:R-:W-:Y:S01]  /*3980*/  LOP3.LUT R11, R11, R10, RZ, 0x3c, !PT ;  /* 0x0000000a0b0b7212 */ /* 0x000fe200078e3cff */
[----:B------:R-:W-:Y:S01]  /*3990*/  IMAD.MOV.U32 R7, RZ, RZ, R5 ;  /* 0x000000ffff077224 */ /* 0x000fe200078e0005 */
[----:B------:R1:W-:Y:S03]  /*39a0*/  STG.E.64 desc[UR18][R8.64], R12 ;  /* 0x0000000c08007986 */ /* 0x0003e6000c101b12 */
[----:B------:R-:W-:Y:S01]  /*39b0*/  IMAD.MOV.U32 R5, RZ, RZ, R11 ;  /* 0x000000ffff057224 */ /* 0x000fe200078e000b */
[----:B------:R1:W-:Y:S06]  /*39c0*/  STG.E.64 desc[UR18][R8.64+0x10], R10 ;  /* 0x0000100a08007986 */ /* 0x0003ec000c101b12 */
.L_x_101:
[----:B------:R-:W-:Y:S05]  /*39d0*/  BRA.U !UP2, `(.L_x_100) ;  /* 0x000000010a507547 */ /* 0x000fea000b800000 */
[----:B01----:R-:W-:Y:S01]  /*39e0*/  SHF.R.U32.HI R11, RZ, 0x2, R0 ;  /* 0x00000002ff0b7819 */ /* 0x003fe20000011600 */
[----:B------:R-:W-:Y:S01]  /*39f0*/  UIADD3 UR23, UPT, UPT, UR23, 0x587c5, URZ ;  /* 0x000587c517177890 */ /* 0x000fe2000fffe0ff */
[----:B------:R-:W-:Y:S01]  /*3a00*/  MOV R12, R7 ;  /* 0x00000007000c7202 */ /* 0x000fe20000000f00 */
[----:B------:R-:W-:Y:S01]  /*3a10*/  IMAD.MOV.U32 R13, RZ, RZ, R4 ;  /* 0x000000ffff0d7224 */ /* 0x000fe200078e0004 */
[----:B------:R-:W-:Y:S01]  /*3a20*/  LOP3.LUT R11, R11, R0, RZ, 0x3c, !PT ;  /* 0x000000000b0b7212 */ /* 0x000fe200078e3cff */
[----:B------:R-:W-:Y:S01]  /*3a30*/  IMAD.MOV.U32 R14, RZ, RZ, R5 ;  /* 0x000000ffff0e7224 */ /* 0x000fe200078e0005 */
[----:B------:R-:W-:Y:S02]  /*3a40*/  SHF.L.U32 R0, R5, 0x4, RZ ;  /* 0x0000000405007819 */ /* 0x000fe400000006ff */
[----:B------:R-:W-:Y:S01]  /*3a50*/  MOV R10, UR23 ;  /* 0x00000017000a7c02 */ /* 0x000fe20008000f00 */
[C---:B------:R-:W-:Y:S01]  /*3a60*/  IMAD.SHL.U32 R2, R11.reuse, 0x2, RZ ;  /* 0x000000020b027824 */ /* 0x040fe200078e00ff */
[----:B------:R2:W-:Y:S04]  /*3a70*/  STG.E.64 desc[UR18][R8.64+0x8], R12 ;  /* 0x0000080c08007986 */ /* 0x0005e8000c101b12 */
[----:B------:R-:W-:-:S02]  /*3a80*/  LOP3.LUT R0, R11, R2, R0, 0x96, !PT ;  /* 0x000000020b007212 */ /* 0x000fc400078e9600 */
[----:B------:R-:W-:Y:S02]  /*3a90*/  MOV R11, R6 ;  /* 0x00000006000b7202 */ /* 0x000fe40000000f00 */
[----:B------:R-:W-:Y:S01]  /*3aa0*/  LOP3.LUT R15, R0, R5, RZ, 0x3c, !PT ;  /* 0x00000005000f7212 */ /* 0x000fe200078e3cff */
[----:B------:R-:W-:Y:S01]  /*3ab0*/  IMAD.MOV.U32 R0, RZ, RZ, R6 ;  /* 0x000000ffff007224 */ /* 0x000fe200078e0006 */
[----:B------:R-:W-:Y:S01]  /*3ac0*/  MOV R6, R7 ;  /* 0x0000000700067202 */ /* 0x000fe20000000f00 */
[----:B------:R2:W-:Y:S01]  /*3ad0*/  STG.E.64 desc[UR18][R8.64], R10 ;  /* 0x0000000a08007986 */ /* 0x0005e2000c101b12 */
[----:B------:R-:W-:Y:S01]  /*3ae0*/  IMAD.MOV.U32 R7, RZ, RZ, R4 ;  /* 0x000000ffff077224 */ /* 0x000fe200078e0004 */
[----:B------:R-:W-:Y:S01]  /*3af0*/  MOV R4, R5 ;  /* 0x0000000500047202 */ /* 0x000fe20000000f00 */
[----:B------:R-:W-:Y:S01]  /*3b00*/  IMAD.MOV.U32 R5, RZ, RZ, R15 ;  /* 0x000000ffff057224 */ /* 0x000fe200078e000f */
[----:B------:R2:W-:Y:S06]  /*3b10*/  STG.E.64 desc[UR18][R8.64+0x10], R14 ;  /* 0x0000100e08007986 */ /* 0x0005ec000c101b12 */
.L_x_100:
[----:B------:R-:W3:Y:S01]  /*3b20*/  LDCU UR5, c[0x0][0x3a8] ;  /* 0x00007500ff0577ac */ /* 0x000ee20008000800 */
[----:B------:R-:W-:-:S04]  /*3b30*/  UIADD3 UR4, UPT, UPT, UR4, 0x1, URZ ;  /* 0x0000000104047890 */ /* 0x000fc8000fffe0ff */
[----:B---3--:R-:W-:-:S09]  /*3b40*/  UISETP.NE.AND UP2, UPT, UR4, UR5, UPT ;  /* 0x000000050400728c */ /* 0x008fd2000bf45270 */
[----:B------:R-:W-:Y:S05]  /*3b50*/  BRA.U !UP2, `(.L_x_68) ;  /* 0x0000000d0a507547 */ /* 0x000fea000b800000 */
[----:B------:R-:W-:Y:S05]  /*3b60*/  BRA `(.L_x_102) ;  /* 0xfffffff800987947 */ /* 0x000fea000383ffff */
.L_x_69:
[----:B------:R-:W0:Y:S02]  /*3b70*/  LDC R5, c[0x0][0x38c] ;  /* 0x0000e300ff057b82 */ /* 0x000e240000000800 */
[----:B0-----:R-:W-:-:S13]  /*3b80*/  ISETP.GE.AND P0, PT, R5, 0x1, PT ;  /* 0x000000010500780c */ /* 0x001fda0003f06270 */
[----:B------:R-:W-:Y:S05]  /*3b90*/  @!P0 BRA `(.L_x_68) ;  /* 0x0000000c00408947 */ /* 0x000fea0003800000 */
[C---:B------:R-:W-:Y:S01]  /*3ba0*/  LOP3.LUT R0, R5.reuse, 0xf, RZ, 0xc0, !PT ;  /* 0x0000000f05007812 */ /* 0x040fe200078ec0ff */
[----:B------:R-:W-:Y:S01]  /*3bb0*/  HFMA2 R3, -RZ, RZ, 0, 0 ;  /* 0x00000000ff037431 */ /* 0x000fe200000001ff */
[C---:B------:R-:W-:Y:S01]  /*3bc0*/  LOP3.LUT R2, R5.reuse, 0x7, RZ, 0xc0, !PT ;  /* 0x0000000705027812 */ /* 0x040fe200078ec0ff */
[----:B------:R-:W-:Y:S01]  /*3bd0*/  UMOV UR4, URZ ;  /* 0x000000ff00047c82 */ /* 0x000fe20008000000 */
[C---:B------:R-:W-:Y:S01]  /*3be0*/  LOP3.LUT R4, R5.reuse, 0x7ffffff0, RZ, 0xc0, !PT ;  /* 0x7ffffff005047812 */ /* 0x040fe200078ec0ff */
[----:B------:R-:W-:Y:S01]  /*3bf0*/  VIADD R6, R0, 0xffffffff ;  /* 0xffffffff00067836 */ /* 0x000fe20000000000 */
[----:B------:R-:W-:Y:S02]  /*3c00*/  LOP3.LUT R5, R5, 0x3, RZ, 0xc0, !PT ;  /* 0x0000000305057812 */ /* 0x000fe400078ec0ff */
[----:B------:R-:W-:-:S07]  /*3c10*/  IADD3 R7, PT, PT, R2, -0x1, RZ ;  /* 0xffffffff02077810 */ /* 0x000fce0007ffe0ff */
.L_x_113:
[----:B------:R-:W0:Y:S01]  /*3c20*/  LDCU UR5, c[0x0][0x38c] ;  /* 0x00007180ff0577ac */ /* 0x000e220008000800 */
[----:B------:R-:W-:Y:S01]  /*3c30*/  IMAD.MOV.U32 R28, RZ, RZ, RZ ;  /* 0x000000ffff1c7224 */ /* 0x000fe200078e00ff */
[----:B-1----:R-:W1:Y:S01]  /*3c40*/  LDCU UR6, c[0x0][0x3a8] ;  /* 0x00007500ff0677ac */ /* 0x002e620008000800 */
[----:B------:R-:W-:Y:S02]  /*3c50*/  UIADD3 UR4, UPT, UPT, UR4, 0x1, URZ ;  /* 0x0000000104047890 */ /* 0x000fe4000fffe0ff */
[----:B0-----:R-:W-:Y:S02]  /*3c60*/  UISETP.GE.U32.AND UP1, UPT, UR5, 0x10, UPT ;  /* 0x000000100500788c */ /* 0x001fe4000bf26070 */
[----:B-1----:R-:W-:-:S07]  /*3c70*/  UISETP.NE.AND UP0, UPT, UR4, UR6, UPT ;  /* 0x000000060400728c */ /* 0x002fce000bf05270 */
[----:B--2-4-:R-:W-:Y:S05]  /*3c80*/  BRA.U !UP1, `(.L_x_103) ;  /* 0x0000000109c87547 */ /* 0x014fea000b800000 */
[----:B------:R-:W-:-:S07]  /*3c90*/  HFMA2 R29, -RZ, RZ, 0, 0 ;  /* 0x00000000ff1d7431 */ /* 0x000fce00000001ff */
.L_x_104:
[----:B0-----:R-:W0:Y:S01]  /*3ca0*/  LDC R27, c[0x0][0x388] ;  /* 0x0000e200ff1b7b82 */ /* 0x001e220000000800 */
[----:B------:R-:W-:-:S07]  /*3cb0*/  VIADD R8, R29, 0x2 ;  /* 0x000000021d087836 */ /* 0x000fce0000000000 */
[----:B------:R-:W1:Y:S01]  /*3cc0*/  LDC.64 R22, c[0x0][0x380] ;  /* 0x0000e000ff167b82 */ /* 0x000e620000000a00 */
[----:B0-----:R-:W-:-:S04]  /*3cd0*/  IMAD R9, R8, R27, RZ ;  /* 0x0000001b08097224 */ /* 0x001fc800078e02ff */
[----:B-1----:R-:W-:-:S05]  /*3ce0*/  IMAD.WIDE R22, R9, 0x4, R22 ;  /* 0x0000000409167825 */ /* 0x002fca00078e0216 */
[----:B------:R-:W2:Y:S01]  /*3cf0*/  LDG.E R20, desc[UR18][R22.64] ;  /* 0x0000001216147981 */ /* 0x000ea2000c1e1900 */
[----:B------:R-:W-:-:S05]  /*3d00*/  IMAD.WIDE R8, R27, 0x4, R22 ;  /* 0x000000041b087825 */ /* 0x000fca00078e0216 */
[----:B------:R0:W2:Y:S02]  /*3d10*/  LDG.E R21, desc[UR18][R8.64] ;  /* 0x0000001208157981 */ /* 0x0000a4000c1e1900 */
[----:B0-----:R-:W-:-:S04]  /*3d20*/  IMAD.WIDE R8, R27, 0x4, R8 ;  /* 0x000000041b087825 */ /* 0x001fc800078e0208 */
[C---:B------:R-:W-:Y:S02]  /*3d30*/  IMAD.WIDE R16, R27.reuse, 0x4, R8 ;  /* 0x000000041b107825 */ /* 0x040fe400078e0208 */
[----:B------:R-:W3:Y:S02]  /*3d40*/  LDG.E R8, desc[UR18][R8.64] ;  /* 0x0000001208087981 */ /* 0x000ee4000c1e1900 */
[----:B------:R-:W-:-:S04]  /*3d50*/  IMAD.WIDE R14, R27, 0x4, R16 ;  /* 0x000000041b0e7825 */ /* 0x000fc800078e0210 */
[C---:B------:R-:W-:Y:S01]  /*3d60*/  IMAD.WIDE R18, R27.reuse, 0x4, R14 ;  /* 0x000000041b127825 */ /* 0x040fe200078e020e */
[----:B------:R0:W3:Y:S04]  /*3d70*/  LDG.E R9, desc[UR18][R16.64] ;  /* 0x0000001210097981 */ /* 0x0000e8000c1e1900 */
[----:B------:R-:W4:Y:S01]  /*3d80*/  LDG.E R14, desc[UR18][R14.64] ;  /* 0x000000120e0e7981 */ /* 0x000f22000c1e1900 */
[----:B------:R-:W-:-:S04]  /*3d90*/  IMAD.WIDE R12, R27, 0x4, R18 ;  /* 0x000000041b0c7825 */ /* 0x000fc800078e0212 */
[C---:B------:R-:W-:Y:S02]  /*3da0*/  IMAD.WIDE R24, R27.reuse, 0x4, R12 ;  /* 0x000000041b187825 */ /* 0x040fe400078e020c */
[----:B------:R-:W5:Y:S02]  /*3db0*/  LDG.E R12, desc[UR18][R12.64] ;  /* 0x000000120c0c7981 */ /* 0x000f64000c1e1900 */
[C---:B------:R-:W-:Y:S02]  /*3dc0*/  IMAD.WIDE R10, R27.reuse, 0x4, R24 ;  /* 0x000000041b0a7825 */ /* 0x040fe400078e0218 */
[----:B------:R1:W4:Y:S02]  /*3dd0*/  LDG.E R15, desc[UR18][R18.64] ;  /* 0x00000012120f7981 */ /* 0x000324000c1e1900 */
[C---:B------:R-:W-:Y:S02]  /*3de0*/  IMAD.WIDE R22, R27.reuse, 0x4, R10 ;  /* 0x000000041b167825 */ /* 0x040fe400078e020a */
[----:B------:R1:W5:Y:S04]  /*3df0*/  LDG.E R13, desc[UR18][R24.64] ;  /* 0x00000012180d7981 */ /* 0x000368000c1e1900 */
[----:B------:R-:W5:Y:S01]  /*3e00*/  LDG.E R10, desc[UR18][R10.64] ;  /* 0x000000120a0a7981 */ /* 0x000f62000c1e1900 */
[----:B0-----:R-:W-:-:S04]  /*3e10*/  IMAD.WIDE R16, R27, 0x4, R22 ;  /* 0x000000041b107825 */ /* 0x001fc800078e0216 */
[----:B-1----:R-:W-:Y:S01]  /*3e20*/  IMAD.WIDE R18, R27, 0x4, R16 ;  /* 0x000000041b127825 */ /* 0x002fe200078e0210 */
[----:B------:R-:W-:Y:S01]  /*3e30*/  LEA R28, R29, UR24, 0x2 ;  /* 0x000000181d1c7c11 */ /* 0x000fe2000f8e10ff */
[----:B------:R-:W5:Y:S02]  /*3e40*/  LDG.E R16, desc[UR18][R16.64] ;  /* 0x0000001210107981 */ /* 0x000f64000c1e1900 */
[C---:B------:R-:W-:Y:S02]  /*3e50*/  IMAD.WIDE R24, R27.reuse, 0x4, R18 ;  /* 0x000000041b187825 */ /* 0x040fe400078e0212 */
[----:B------:R0:W5:Y:S04]  /*3e60*/  LDG.E R11, desc[UR18][R22.64] ;  /* 0x00000012160b7981 */ /* 0x000168000c1e1900 */
[----:B------:R1:W5:Y:S01]  /*3e70*/  LDG.E R17, desc[UR18][R18.64] ;  /* 0x0000001212117981 */ /* 0x000362000c1e1900 */
[----:B0-----:R-:W-:-:S04]  /*3e80*/  IMAD.WIDE R22, R27, 0x4, R24 ;  /* 0x000000041b167825 */ /* 0x001fc800078e0218 */
[----:B-1----:R-:W-:-:S05]  /*3e90*/  IMAD.WIDE R18, R27, 0x4, R22 ;  /* 0x000000041b127825 */ /* 0x002fca00078e0216 */
[----:B------:R-:W5:Y:S04]  /*3ea0*/  LDG.E R26, desc[UR18][R18.64] ;  /* 0x00000012121a7981 */ /* 0x000f68000c1e1900 */
[----:B--2---:R0:W-:Y:S04]  /*3eb0*/  STL.64 [R28], R20 ;  /* 0x000000141c007387 */ /* 0x0041e80000100a00 */
[----:B0-----:R0:W2:Y:S04]  /*3ec0*/  LDG.E R21, desc[UR18][R22.64] ;  /* 0x0000001216157981 */ /* 0x0010a8000c1e1900 */
[----:B------:R-:W2:Y:S01]  /*3ed0*/  LDG.E R20, desc[UR18][R24.64] ;  /* 0x0000001218147981 */ /* 0x000ea2000c1e1900 */
[----:B0-----:R-:W-:-:S05]  /*3ee0*/  IMAD.WIDE R22, R27, 0x4, R18 ;  /* 0x000000041b167825 */ /* 0x001fca00078e0212 */
[----:B------:R-:W2:Y:S01]  /*3ef0*/  LDG.E R27, desc[UR18][R22.64] ;  /* 0x00000012161b7981 */ /* 0x000ea2000c1e1900 */
[----:B------:R-:W-:-:S03]  /*3f00*/  IADD3 R29, PT, PT, R29, 0x10, RZ ;  /* 0x000000101d1d7810 */ /* 0x000fc60007ffe0ff */
[----:B---3--:R0:W-:Y:S01]  /*3f10*/  STL.64 [R28+0x8], R8 ;  /* 0x000008081c007387 */ /* 0x0081e20000100a00 */
[----:B------:R-:W-:-:S03]  /*3f20*/  ISETP.NE.AND P0, PT, R29, R4, PT ;  /* 0x000000041d00720c */ /* 0x000fc60003f05270 */
[----:B----4-:R0:W-:Y:S04]  /*3f30*/  STL.64 [R28+0x10], R14 ;  /* 0x0000100e1c007387 */ /* 0x0101e80000100a00 */
[----:B-----5:R0:W-:Y:S04]  /*3f40*/  STL.64 [R28+0x18], R12 ;  /* 0x0000180c1c007387 */ /* 0x0201e80000100a00 */
[----:B------:R0:W-:Y:S04]  /*3f50*/  STL.64 [R28+0x20], R10 ;  /* 0x0000200a1c007387 */ /* 0x0001e80000100a00 */
[----:B------:R0:W-:Y:S04]  /*3f60*/  STL.64 [R28+0x28], R16 ;  /* 0x000028101c007387 */ /* 0x0001e80000100a00 */
[----:B--2---:R0:W-:Y:S04]  /*3f70*/  STL.64 [R28+0x30], R20 ;  /* 0x000030141c007387 */ /* 0x0041e80000100a00 */
[----:B------:R0:W-:Y:S01]  /*3f80*/  STL.64 [R28+0x38], R26 ;  /* 0x0000381a1c007387 */ /* 0x0001e20000100a00 */
[----:B------:R-:W-:Y:S05]  /*3f90*/  @P0 BRA `(.L_x_104) ;  /* 0xfffffffc00400947 */ /* 0x000fea000383ffff */
[----:B0-----:R-:W-:-:S07]  /*3fa0*/  IMAD.MOV.U32 R28, RZ, RZ, R4 ;  /* 0x000000ffff1c7224 */ /* 0x001fce00078e0004 */
.L_x_103:
[----:B------:R-:W-:-:S13]  /*3fb0*/  ISETP.NE.AND P0, PT, R0, RZ, PT ;  /* 0x000000ff0000720c */ /* 0x000fda0003f05270 */
[----:B------:R-:W-:Y:S05]  /*3fc0*/  @!P0 BRA `(.L_x_105) ;  /* 0x00000004000c8947 */ /* 0x000fea0003800000 */
[----:B------:R-:W-:Y:S02]  /*3fd0*/  ISETP.GE.U32.AND P1, PT, R6, 0x7, PT ;  /* 0x000000070600780c */ /* 0x000fe40003f26070 */
[----:B------:R-:W-:-:S11]  /*3fe0*/  ISETP.NE.AND P2, PT, R2, RZ, PT ;  /* 0x000000ff0200720c */ /* 0x000fd60003f45270 */
[----:B------:R-:W-:Y:S05]  /*3ff0*/  @!P1 BRA `(.L_x_106) ;  /* 0x0000000000689947 */ /* 0x000fea0003800000 */
[----:B------:R-:W0:Y:S01]  /*4000*/  LDC R25, c[0x0][0x388] ;  /* 0x0000e200ff197b82 */ /* 0x000e220000000800 */
[----:B------:R-:W-:-:S07]  /*4010*/  IADD3 R8, PT, PT, R28, 0x2, RZ ;  /* 0x000000021c087810 */ /* 0x000fce0007ffe0ff */
[----:B------:R-:W1:Y:S01]  /*4020*/  LDC.64 R22, c[0x0][0x380] ;  /* 0x0000e000ff167b82 */ /* 0x000e620000000a00 */
[----:B0-----:R-:W-:-:S04]  /*4030*/  IMAD R9, R8, R25, RZ ;  /* 0x0000001908097224 */ /* 0x001fc800078e02ff */
[----:B-1----:R-:W-:-:S05]  /*4040*/  IMAD.WIDE R22, R9, 0x4, R22 ;  /* 0x0000000409167825 */ /* 0x002fca00078e0216 */
[----:B------:R-:W2:Y:S01]  /*4050*/  LDG.E R20, desc[UR18][R22.64] ;  /* 0x0000001216147981 */ /* 0x000ea2000c1e1900 */
[----:B------:R-:W-:-:S05]  /*4060*/  IMAD.WIDE R8, R25, 0x4, R22 ;  /* 0x0000000419087825 */ /* 0x000fca00078e0216 */
[----:B------:R-:W2:Y:S01]  /*4070*/  LDG.E R21, desc[UR18][R8.64] ;  /* 0x0000001208157981 */ /* 0x000ea2000c1e1900 */
[----:B------:R-:W-:-:S05]  /*4080*/  IMAD.WIDE R10, R25, 0x4, R8 ;  /* 0x00000004190a7825 */ /* 0x000fca00078e0208 */
[----:B------:R-:W3:Y:S01]  /*4090*/  LDG.E R26, desc[UR18][R10.64] ;  /* 0x000000120a1a7981 */ /* 0x000ee2000c1e1900 */
[----:B------:R-:W-:-:S05]  /*40a0*/  IMAD.WIDE R12, R25, 0x4, R10 ;  /* 0x00000004190c7825 */ /* 0x000fca00078e020a */
[----:B------:R-:W3:Y:S01]  /*40b0*/  LDG.E R27, desc[UR18][R12.64] ;  /* 0x000000120c1b7981 */ /* 0x000ee2000c1e1900 */
[----:B------:R-:W-:-:S04]  /*40c0*/  IMAD.WIDE R14, R25, 0x4, R12 ;  /* 0x00000004190e7825 */ /* 0x000fc800078e020c */
[C---:B------:R-:W-:Y:S02]  /*40d0*/  IMAD.WIDE R16, R25.reuse, 0x4, R14 ;  /* 0x0000000419107825 */ /* 0x040fe400078e020e */
[----:B------:R-:W4:Y:S02]  /*40e0*/  LDG.E R14, desc[UR18][R14.64] ;  /* 0x000000120e0e7981 */ /* 0x000f24000c1e1900 */
[----:B------:R-:W-:-:S04]  /*40f0*/  IMAD.WIDE R18, R25, 0x4, R16 ;  /* 0x0000000419127825 */ /* 0x000fc800078e0210 */
[----:B------:R-:W-:Y:S01]  /*4100*/  IMAD.WIDE R24, R25, 0x4, R18 ;  /* 0x0000000419187825 */ /* 0x000fe200078e0212 */
[----:B------:R-:W4:Y:S04]  /*4110*/  LDG.E R15, desc[UR18][R16.64] ;  /* 0x00000012100f7981 */ /* 0x000f28000c1e1900 */
[----:B------:R-:W5:Y:S04]  /*4120*/  LDG.E R18, desc[UR18][R18.64] ;  /* 0x0000001212127981 */ /* 0x000f68000c1e1900 */
[----:B------:R-:W5:Y:S01]  /*4130*/  LDG.E R19, desc[UR18][R24.64] ;  /* 0x0000001218137981 */ /* 0x000f62000c1e1900 */
[C---:B------:R-:W-:Y:S01]  /*4140*/  LEA R29, R28.reuse, UR24, 0x2 ;  /* 0x000000181c1d7c11 */ /* 0x040fe2000f8e10ff */
[----:B------:R-:W-:-:S04]  /*4150*/  VIADD R28, R28, 0x8 ;  /* 0x000000081c1c7836 */ /* 0x000fc80000000000 */
[----:B--2---:R0:W-:Y:S04]  /*4160*/  STL.64 [R29], R20 ;  /* 0x000000141d007387 */ /* 0x0041e80000100a00 */
[----:B---3--:R0:W-:Y:S04]  /*4170*/  STL.64 [R29+0x8], R26 ;  /* 0x0000081a1d007387 */ /* 0x0081e80000100a00 */
[----:B----4-:R0:W-:Y:S04]  /*4180*/  STL.64 [R29+0x10], R14 ;  /* 0x0000100e1d007387 */ /* 0x0101e80000100a00 */
[----:B-----5:R0:W-:Y:S02]  /*4190*/  STL.64 [R29+0x18], R18 ;  /* 0x000018121d007387 */ /* 0x0201e40000100a00 */
.L_x_106:
[----:B------:R-:W-:Y:S05]  /*41a0*/  @!P2 BRA `(.L_x_105) ;  /* 0x000000000094a947 */ /* 0x000fea0003800000 */
[----:B------:R-:W-:Y:S02]  /*41b0*/  ISETP.GE.U32.AND P1, PT, R7, 0x3, PT ;  /* 0x000000030700780c */ /* 0x000fe40003f26070 */
[----:B------:R-:W-:-:S11]  /*41c0*/  ISETP.NE.AND P2, PT, R5, RZ, PT ;  /* 0x000000ff0500720c */ /* 0x000fd60003f45270 */
[----:B------:R-:W-:Y:S05]  /*41d0*/  @!P1 BRA `(.L_x_107) ;  /* 0x0000000000409947 */ /* 0x000fea0003800000 */
[----:B0-----:R-:W0:Y:S01]  /*41e0*/  LDC R15, c[0x0][0x388] ;  /* 0x0000e200ff0f7b82 */ /* 0x001e220000000800 */
        /* <DEDUP_REMOVED lines=11> */
[C---:B------:R-:W-:Y:S01]  /*42a0*/  LEA R18, R28.reuse, UR24, 0x2 ;  /* 0x000000181c127c11 */ /* 0x040fe2000f8e10ff */
[----:B------:R-:W-:-:S04]  /*42b0*/  VIADD R28, R28, 0x4 ;  /* 0x000000041c1c7836 */ /* 0x000fc80000000000 */
[----:B--2---:R1:W-:Y:S04]  /*42c0*/  STL.64 [R18], R16 ;  /* 0x0000001012007387 */ /* 0x0043e80000100a00 */
[----:B---3--:R1:W-:Y:S02]  /*42d0*/  STL.64 [R18+0x8], R20 ;  /* 0x0000081412007387 */ /* 0x0083e40000100a00 */
.L_x_107:
[----:B------:R-:W-:Y:S05]  /*42e0*/  @!P2 BRA `(.L_x_105) ;  /* 0x000000000044a947 */ /* 0x000fea0003800000 */
[----:B0-----:R-:W0:Y:S01]  /*42f0*/  LDC R15, c[0x0][0x388] ;  /* 0x0000e200ff0f7b82 */ /* 0x001e220000000800 */
[----:B------:R-:W-:-:S07]  /*4300*/  IADD3 R10, PT, PT, R28, 0x2, RZ ;  /* 0x000000021c0a7810 */ /* 0x000fce0007ffe0ff */
[----:B------:R-:W2:Y:S01]  /*4310*/  LDC.64 R8, c[0x0][0x380] ;  /* 0x0000e000ff087b82 */ /* 0x000ea20000000a00 */
[----:B0-----:R-:W-:-:S04]  /*4320*/  IMAD R11, R10, R15, RZ ;  /* 0x0000000f0a0b7224 */ /* 0x001fc800078e02ff */
[----:B--2---:R-:W-:-:S05]  /*4330*/  IMAD.WIDE R8, R11, 0x4, R8 ;  /* 0x000000040b087825 */ /* 0x004fca00078e0208 */
[----:B------:R-:W2:Y:S01]  /*4340*/  LDG.E R10, desc[UR18][R8.64] ;  /* 0x00000012080a7981 */ /* 0x000ea2000c1e1900 */
[----:B------:R-:W-:Y:S02]  /*4350*/  LEA R13, R28, UR24, 0x2 ;  /* 0x000000181c0d7c11 */ /* 0x000fe4000f8e10ff */
[----:B------:R-:W-:-:S03]  /*4360*/  ISETP.NE.AND P1, PT, R5, 0x1, PT ;  /* 0x000000010500780c */ /* 0x000fc60003f25270 */
[----:B--2---:R2:W-:Y:S10]  /*4370*/  STL [R13], R10 ;  /* 0x0000000a0d007387 */ /* 0x0045f40000100800 */
[----:B------:R-:W-:Y:S05]  /*4380*/  @!P1 BRA `(.L_x_105) ;  /* 0x00000000001c9947 */ /* 0x000fea0003800000 */
[----:B------:R-:W-:Y:S01]  /*4390*/  ISETP.NE.AND P1, PT, R5, 0x2, PT ;  /* 0x000000020500780c */ /* 0x000fe20003f25270 */
[----:B--2---:R-:W-:-:S12]  /*43a0*/  IMAD.WIDE R10, R15, 0x4, R8 ;  /* 0x000000040f0a7825 */ /* 0x004fd800078e0208 */
[----:B------:R-:W-:Y:S02]  /*43b0*/  @P1 IMAD.WIDE R8, R15, 0x4, R10 ;  /* 0x000000040f081825 */ /* 0x000fe400078e020a */
[----:B------:R-:W2:Y:S04]  /*43c0*/  LDG.E R10, desc[UR18][R10.64] ;  /* 0x000000120a0a7981 */ /* 0x000ea8000c1e1900 */
[----:B------:R-:W3:Y:S04]  /*43d0*/  @P1 LDG.E R8, desc[UR18][R8.64] ;  /* 0x0000001208081981 */ /* 0x000ee8000c1e1900 */
[----:B--2---:R4:W-:Y:S04]  /*43e0*/  STL [R13+0x4], R10 ;  /* 0x0000040a0d007387 */ /* 0x0049e80000100800 */
[----:B---3--:R4:W-:Y:S02]  /*43f0*/  @P1 STL [R13+0x8], R8 ;  /* 0x000008080d001387 */ /* 0x0089e40000100800 */
.L_x_105:
[----:B0-----:R-:W-:Y:S01]  /*4400*/  IMAD.MOV.U32 R14, RZ, RZ, RZ ;  /* 0x000000ffff0e7224 */ /* 0x001fe200078e00ff */
[----:B------:R-:W-:Y:S06]  /*4410*/  BRA.U !UP1, `(.L_x_108) ;  /* 0x0000000109787547 */ /* 0x000fec000b800000 */
[----:B------:R-:W-:-:S07]  /*4420*/  MOV R25, RZ ;  /* 0x000000ff00197202 */ /* 0x000fce0000000f00 */
.L_x_109:
[----:B------:R-:W-:-:S05]  /*4430*/  LEA R24, R25, UR24, 0x2 ;  /* 0x0000001819187c11 */ /* 0x000fca000f8e10ff */
[----:B----4-:R-:W3:Y:S04]  /*4440*/  LDL.64 R8, [R24] ;  /* 0x0000000018087983 */ /* 0x010ee80000100a00 */
[----:B--2---:R-:W2:Y:S04]  /*4450*/  LDL.64 R10, [R24+0x8] ;  /* 0x00000800180a7983 */ /* 0x004ea80000100a00 */
[----:B------:R-:W4:Y:S04]  /*4460*/  LDL.64 R12, [R24+0x10] ;  /* 0x00001000180c7983 */ /* 0x000f280000100a00 */
[----:B------:R-:W5:Y:S04]  /*4470*/  LDL.64 R14, [R24+0x18] ;  /* 0x00001800180e7983 */ /* 0x000f680000100a00 */
[----:B-1----:R-:W5:Y:S04]  /*4480*/  LDL.64 R16, [R24+0x20] ;  /* 0x0000200018107983 */ /* 0x002f680000100a00 */
[----:B------:R-:W5:Y:S04]  /*4490*/  LDL.64 R18, [R24+0x28] ;  /* 0x0000280018127983 */ /* 0x000f680000100a00 */
[----:B------:R-:W5:Y:S04]  /*44a0*/  LDL.64 R20, [R24+0x30] ;  /* 0x0000300018147983 */ /* 0x000f680000100a00 */
[----:B------:R-:W5:Y:S01]  /*44b0*/  LDL.64 R22, [R24+0x38] ;  /* 0x0000380018167983 */ /* 0x000f620000100a00 */
[----:B------:R-:W-:-:S05]  /*44c0*/  VIADD R25, R25, 0x10 ;  /* 0x0000001019197836 */ /* 0x000fca0000000000 */
[----:B------:R-:W-:Y:S01]  /*44d0*/  ISETP.NE.AND P1, PT, R25, R4, PT ;  /* 0x000000041900720c */ /* 0x000fe20003f25270 */
[----:B---3--:R-:W-:-:S04]  /*44e0*/  FADD R8, R8, R3 ;  /* 0x0000000308087221 */ /* 0x008fc80000000000 */
[----:B------:R-:W-:-:S04]  /*44f0*/  FADD R9, R9, R8 ;  /* 0x0000000809097221 */ /* 0x000fc80000000000 */
[----:B--2---:R-:W-:-:S04]  /*4500*/  FADD R10, R9, R10 ;  /* 0x0000000a090a7221 */ /* 0x004fc80000000000 */
[----:B------:R-:W-:-:S04]  /*4510*/  FADD R11, R11, R10 ;  /* 0x0000000a0b0b7221 */ /* 0x000fc80000000000 */
[----:B----4-:R-:W-:-:S04]  /*4520*/  FADD R12, R11, R12 ;  /* 0x0000000c0b0c7221 */ /* 0x010fc80000000000 */
[----:B------:R-:W-:-:S04]  /*4530*/  FADD R13, R13, R12 ;  /* 0x0000000c0d0d7221 */ /* 0x000fc80000000000 */
[----:B-----5:R-:W-:-:S04]  /*4540*/  FADD R14, R13, R14 ;  /* 0x0000000e0d0e7221 */ /* 0x020fc80000000000 */
        /* <DEDUP_REMOVED lines=10> */
[----:B------:R-:W-:-:S07]  /*45f0*/  MOV R14, R4 ;  /* 0x00000004000e7202 */ /* 0x000fce0000000f00 */
.L_x_108:
[----:B------:R-:W-:Y:S05]  /*4600*/  @!P0 BRA `(.L_x_110) ;  /* 0x0000000000a08947 */ /* 0x000fea0003800000 */
[----:B------:R-:W-:Y:S02]  /*4610*/  ISETP.GE.U32.AND P0, PT, R6, 0x7, PT ;  /* 0x000000070600780c */ /* 0x000fe40003f06070 */
[----:B------:R-:W-:-:S11]  /*4620*/  ISETP.NE.AND P1, PT, R2, RZ, PT ;  /* 0x000000ff0200720c */ /* 0x000fd60003f25270 */
[----:B------:R-:W-:Y:S05]  /*4630*/  @!P0 BRA `(.L_x_111) ;  /* 0x0000000000388947 */ /* 0x000fea0003800000 */
[----:B------:R-:W-:-:S05]  /*4640*/  LEA R15, R14, UR24, 0x2 ;  /* 0x000000180e0f7c11 */ /* 0x000fca000f8e10ff */
[----:B-1----:R-:W3:Y:S04]  /*4650*/  LDL.64 R16, [R15] ;  /* 0x000000000f107983 */ /* 0x002ee80000100a00 */
[----:B--2-4-:R-:W2:Y:S04]  /*4660*/  LDL.64 R10, [R15+0x8] ;  /* 0x000008000f0a7983 */ /* 0x014ea80000100a00 */
[----:B------:R-:W4:Y:S04]  /*4670*/  LDL.64 R8, [R15+0x10] ;  /* 0x000010000f087983 */ /* 0x000f280000100a00 */
[----:B------:R-:W5:Y:S01]  /*4680*/  LDL.64 R12, [R15+0x18] ;  /* 0x000018000f0c7983 */ /* 0x000f620000100a00 */
[----:B------:R-:W-:-:S02]  /*4690*/  VIADD R14, R14, 0x8 ;  /* 0x000000080e0e7836 */ /* 0x000fc40000000000 */
[----:B---3--:R-:W-:-:S04]  /*46a0*/  FADD R16, R3, R16 ;  /* 0x0000001003107221 */ /* 0x008fc80000000000 */
[----:B------:R-:W-:-:S04]  /*46b0*/  FADD R17, R16, R17 ;  /* 0x0000001110117221 */ /* 0x000fc80000000000 */
[----:B--2---:R-:W-:-:S04]  /*46c0*/  FADD R10, R17, R10 ;  /* 0x0000000a110a7221 */ /* 0x004fc80000000000 */
[----:B------:R-:W-:-:S04]  /*46d0*/  FADD R11, R10, R11 ;  /* 0x0000000b0a0b7221 */ /* 0x000fc80000000000 */
[----:B----4-:R-:W-:-:S04]  /*46e0*/  FADD R8, R11, R8 ;  /* 0x000000080b087221 */ /* 0x010fc80000000000 */
[----:B------:R-:W-:-:S04]  /*46f0*/  FADD R9, R8, R9 ;  /* 0x0000000908097221 */ /* 0x000fc80000000000 */
[----:B-----5:R-:W-:-:S04]  /*4700*/  FADD R12, R9, R12 ;  /* 0x0000000c090c7221 */ /* 0x020fc80000000000 */
[----:B------:R-:W-:-:S07]  /*4710*/  FADD R3, R12, R13 ;  /* 0x0000000d0c037221 */ /* 0x000fce0000000000 */
.L_x_111:
[----:B------:R-:W-:Y:S05]  /*4720*/  @!P1 BRA `(.L_x_110) ;  /* 0x0000000000589947 */ /* 0x000fea0003800000 */
[----:B------:R-:W-:Y:S02]  /*4730*/  ISETP.GE.U32.AND P0, PT, R7, 0x3, PT ;  /* 0x000000030700780c */ /* 0x000fe40003f06070 */
[----:B------:R-:W-:-:S11]  /*4740*/  ISETP.NE.AND P1, PT, R5, RZ, PT ;  /* 0x000000ff0500720c */ /* 0x000fd60003f25270 */
[----:B------:R-:W-:Y:S05]  /*4750*/  @!P0 BRA `(.L_x_112) ;  /* 0x0000000000208947 */ /* 0x000fea0003800000 */
[----:B----4-:R-:W-:-:S05]  /*4760*/  LEA R8, R14, UR24, 0x2 ;  /* 0x000000180e087c11 */ /* 0x010fca000f8e10ff */
[----:B--2---:R-:W2:Y:S04]  /*4770*/  LDL.64 R10, [R8] ;  /* 0x00000000080a7983 */ /* 0x004ea80000100a00 */
[----:B------:R-:W3:Y:S01]  /*4780*/  LDL.64 R12, [R8+0x8] ;  /* 0x00000800080c7983 */ /* 0x000ee20000100a00 */
[----:B------:R-:W-:Y:S01]  /*4790*/  IADD3 R14, PT, PT, R14, 0x4, RZ ;  /* 0x000000040e0e7810 */ /* 0x000fe20007ffe0ff */
[----:B--2---:R-:W-:-:S04]  /*47a0*/  FADD R10, R3, R10 ;  /* 0x0000000a030a7221 */ /* 0x004fc80000000000 */
[----:B------:R-:W-:-:S04]  /*47b0*/  FADD R11, R10, R11 ;  /* 0x0000000b0a0b7221 */ /* 0x000fc80000000000 */
[----:B---3--:R-:W-:-:S04]  /*47c0*/  FADD R12, R11, R12 ;  /* 0x0000000c0b0c7221 */ /* 0x008fc80000000000 */
[----:B------:R-:W-:-:S07]  /*47d0*/  FADD R3, R12, R13 ;  /* 0x0000000d0c037221 */ /* 0x000fce0000000000 */
.L_x_112:
[----:B------:R-:W-:Y:S05]  /*47e0*/  @!P1 BRA `(.L_x_110) ;  /* 0x0000000000289947 */ /* 0x000fea0003800000 */
[----:B----4-:R-:W-:-:S05]  /*47f0*/  LEA R8, R14, UR24, 0x2 ;  /* 0x000000180e087c11 */ /* 0x010fca000f8e10ff */
[----:B--2---:R-:W2:Y:S01]  /*4800*/  LDL.64 R10, [R8] ;  /* 0x00000000080a7983 */ /* 0x004ea20000100a00 */
[----:B------:R-:W-:Y:S01]  /*4810*/  ISETP.NE.AND P0, PT, R5, 0x1, PT ;  /* 0x000000010500780c */ /* 0x000fe20003f05270 */
[----:B--2---:R-:W-:-:S12]  /*4820*/  FADD R3, R3, R10 ;  /* 0x0000000a03037221 */ /* 0x004fd80000000000 */
[----:B------:R-:W-:Y:S05]  /*4830*/  @!P0 BRA `(.L_x_110) ;  /* 0x0000000000148947 */ /* 0x000fea0003800000 */
[----:B------:R-:W-:Y:S01]  /*4840*/  ISETP.NE.AND P0, PT, R5, 0x2, PT ;  /* 0x000000020500780c */ /* 0x000fe20003f05270 */
[----:B------:R-:W-:-:S12]  /*4850*/  FADD R3, R3, R11 ;  /* 0x0000000b03037221 */ /* 0x000fd80000000000 */
[----:B------:R-:W-:Y:S05]  /*4860*/  @!P0 BRA `(.L_x_110) ;  /* 0x0000000000088947 */ /* 0x000fea0003800000 */
[----:B------:R-:W2:Y:S02]  /*4870*/  LDL R8, [R8+0x8] ;  /* 0x0000080008087983 */ /* 0x000ea40000100800 */
[----:B--2---:R-:W-:-:S07]  /*4880*/  FADD R3, R3, R8 ;  /* 0x0000000803037221 */ /* 0x004fce0000000000 */
.L_x_110:
[----:B------:R-:W-:Y:S05]  /*4890*/  BRA.U UP0, `(.L_x_113) ;  /* 0xfffffff100e07547 */ /* 0x000fea000b83ffff */
.L_x_68:
[----:B0-----:R-:W0:Y:S02]  /*48a0*/  LDC.64 R4, c[0x0][0x390] ;  /* 0x0000e400ff047b82 */ /* 0x001e240000000a00 */
[----:B0-----:R-:W-:Y:S01]  /*48b0*/  REDG.E.ADD.F32.FTZ.RN.STRONG.GPU desc[UR18][R4.64], R3 ;  /* 0x00000003040079a6 */ /* 0x001fe2000c12f312 */
[----:B------:R-:W-:Y:S05]  /*48c0*/  EXIT ;  /* 0x000000000000794d */ /* 0x000fea0003800000 */
.L_x_114:
        /* <DEDUP_REMOVED lines=11> */
.L_x_116:


//--------------------- .nv.global.init           --------------------------
	.section	.nv.global.init,"aw",@progbits
	.align	4
.nv.global.init:
	.type		mrg32k3aM1SubSeq,@object
	.size		mrg32k3aM1SubSeq,(mrg32k3aM2SubSeq - mrg32k3aM1SubSeq)
mrg32k3aM1SubSeq:
        /*0000*/ 	.byte	0x0b, 0xcc, 0xee, 0x04, 0x73, 0x29, 0x8b, 0x6f, 0xf6, 0x53, 0x03, 0xf6, 0x23, 0xf6, 0xea, 0xda
        /* <DEDUP_REMOVED lines=125> */
	.type		mrg32k3aM2SubSeq,@object
	.size		mrg32k3aM2SubSeq,(mrg32k3aM1 - mrg32k3aM2SubSeq)
mrg32k3aM2SubSeq:
        /* <DEDUP_REMOVED lines=126> */
	.type		mrg32k3aM1,@object
	.size		mrg32k3aM1,(mrg32k3aM1Seq - mrg32k3aM1)
mrg32k3aM1:
        /* <DEDUP_REMOVED lines=144> */
	.type		mrg32k3aM1Seq,@object
	.size		mrg32k3aM1Seq,(mrg32k3aM2 - mrg32k3aM1Seq)
mrg32k3aM1Seq:
        /* <DEDUP_REMOVED lines=144> */
	.type		mrg32k3aM2,@object
	.size		mrg32k3aM2,(mrg32k3aM2Seq - mrg32k3aM2)
mrg32k3aM2:
        /* <DEDUP_REMOVED lines=144> */
	.type		mrg32k3aM2Seq,@object
	.size		mrg32k3aM2Seq,(precalc_xorwow_matrix - mrg32k3aM2Seq)
mrg32k3aM2Seq:
        /* <DEDUP_REMOVED lines=144> */
	.type		precalc_xorwow_matrix,@object
	.size		precalc_xorwow_matrix,(precalc_xorwow_offset_matrix - precalc_xorwow_matrix)
precalc_xorwow_matrix:
        /* <DEDUP_REMOVED lines=6400> */
	.type		precalc_xorwow_offset_matrix,@object
	.size		precalc_xorwow_offset_matrix,(.L_1 - precalc_xorwow_offset_matrix)
precalc_xorwow_offset_matrix:
        /* <DEDUP_REMOVED lines=6400> */
.L_1:


//--------------------- .nv.shared._Z14MC_Integratev2PfiiS_li --------------------------
	.section	.nv.shared._Z14MC_Integratev2PfiiS_li,"aw",@nobits
	.sectionflags	@""
	.align	16
	.zero		1024


//--------------------- .nv.shared.reserved.0     --------------------------
	.section	.nv.shared.reserved.0,"aw",@nobits
	.weak		__nv_reservedSMEM_offset_0_alias
	.size		__nv_reservedSMEM_offset_0_alias, 0, 64
	.other		__nv_reservedSMEM_offset_0_alias,@"STO_CUDA_RESERVED_SHARED STV_DEFAULT"
__nv_reservedSMEM_offset_0_alias:
	.zero		0
	.zero		64


//--------------------- .nv.shared._Z14MC_Integratev1PfiiS_P17curandStateXORWOWli --------------------------
	.section	.nv.shared._Z14MC_Integratev1PfiiS_P17curandStateXORWOWli,"aw",@nobits
	.sectionflags	@""
	.align	16
	.zero		1024


//--------------------- .nv.constant0._Z14MC_Integratev2PfiiS_li --------------------------
	.section	.nv.constant0._Z14MC_Integratev2PfiiS_li,"a",@progbits
	.sectionflags	@""
	.align	4
.nv.constant0._Z14MC_Integratev2PfiiS_li:
	.zero		932


//--------------------- .nv.constant0._Z14MC_Integratev1PfiiS_P17curandStateXORWOWli --------------------------
	.section	.nv.constant0._Z14MC_Integratev1PfiiS_P17curandStateXORWOWli,"a",@progbits
	.sectionflags	@""
	.align	4
.nv.constant0._Z14MC_Integratev1PfiiS_P17curandStateXORWOWli:
	.zero		940


//--------------------- SYMBOLS --------------------------

	.type		.nv.reservedSmem.offset0,@object
	.size		.nv.reservedSmem.offset0,0x4
	.type		.nv.reservedSmem.cap,@object
	.size		.nv.reservedSmem.cap,0x4
